	.headerflags	@"EF_CUDA_TEXMODE_UNIFIED EF_CUDA_64BIT_ADDRESS EF_CUDA_ACCELERATORS EF_CUDA_SM90 EF_CUDA_VIRTUAL_SM(EF_CUDA_SM90)"
	.elftype	@"ET_EXEC"


//--------------------- .nv.info                  --------------------------
	.section	.nv.info,"",@"SHT_CUDA_INFO"
	.align	4


	//----- nvinfo : EIATTR_REGCOUNT
	.align		4
        /*0000*/ 	.byte	0x04, 0x2f
        /*0002*/ 	.short	(.L_1 - .L_0)
	.align		4
.L_0:
        /*0004*/ 	.word	index@(triton_poi_fused_max_pool2d_with_indices_1)
        /*0008*/ 	.word	0x0000005b


	//----- nvinfo : EIATTR_MIN_STACK_SIZE
	.align		4
.L_1:
        /*000c*/ 	.byte	0x04, 0x12
        /*000e*/ 	.short	(.L_3 - .L_2)
	.align		4
.L_2:
        /*0010*/ 	.word	index@(triton_poi_fused_max_pool2d_with_indices_1)
        /*0014*/ 	.word	0x00000000


	//----- nvinfo : EIATTR_FRAME_SIZE
	.align		4
.L_3:
        /*0018*/ 	.byte	0x04, 0x11
        /*001a*/ 	.short	(.L_5 - .L_4)
	.align		4
.L_4:
        /*001c*/ 	.word	index@(triton_poi_fused_max_pool2d_with_indices_1)
        /*0020*/ 	.word	0x00000000


	//----- nvinfo : EIATTR_MIN_STACK_SIZE
	.align		4
.L_5:
        /*0024*/ 	.byte	0x04, 0x12
        /*0026*/ 	.short	(.L_7 - .L_6)
	.align		4
.L_6:
        /*0028*/ 	.word	index@(triton_poi_fused_max_pool2d_with_indices_1)
        /*002c*/ 	.word	0x00000000
.L_7:


//--------------------- .nv.info.triton_poi_fused_max_pool2d_with_indices_1 --------------------------
	.section	.nv.info.triton_poi_fused_max_pool2d_with_indices_1,"",@"SHT_CUDA_INFO"
	.sectionflags	@""
	.align	4


	//----- nvinfo : EIATTR_CUDA_API_VERSION
	.align		4
        /*0000*/ 	.byte	0x04, 0x37
        /*0002*/ 	.short	(.L_9 - .L_8)
.L_8:
        /*0004*/ 	.word	0x0000007c


	//----- nvinfo : EIATTR_KPARAM_INFO
	.align		4
.L_9:
        /*0008*/ 	.byte	0x04, 0x17
        /*000a*/ 	.short	(.L_11 - .L_10)
.L_10:
        /*000c*/ 	.word	0x00000000
        /*0010*/ 	.short	0x0003
        /*0012*/ 	.short	0x0018
        /*0014*/ 	.byte	0x00, 0xf0, 0x11, 0x00


	//----- nvinfo : EIATTR_KPARAM_INFO
	.align		4
.L_11:
        /*0018*/ 	.byte	0x04, 0x17
        /*001a*/ 	.short	(.L_13 - .L_12)
.L_12:
        /*001c*/ 	.word	0x00000000
        /*0020*/ 	.short	0x0002
        /*0022*/ 	.short	0x0010
        /*0024*/ 	.byte	0x00, 0xf4, 0x21, 0x00


	//----- nvinfo : EIATTR_KPARAM_INFO
	.align		4
.L_13:
        /*0028*/ 	.byte	0x04, 0x17
        /*002a*/ 	.short	(.L_15 - .L_14)
.L_14:
        /*002c*/ 	.word	0x00000000
        /*0030*/ 	.short	0x0001
        /*0032*/ 	.short	0x0008
        /*0034*/ 	.byte	0x00, 0xf4, 0x21, 0x00


	//----- nvinfo : EIATTR_KPARAM_INFO
	.align		4
.L_15:
        /*0038*/ 	.byte	0x04, 0x17
        /*003a*/ 	.short	(.L_17 - .L_16)
.L_16:
        /*003c*/ 	.word	0x00000000
        /*0040*/ 	.short	0x0000
        /*0042*/ 	.short	0x0000
        /*0044*/ 	.byte	0x00, 0xf4, 0x21, 0x00


	//----- nvinfo : EIATTR_SPARSE_MMA_MASK
	.align		4
.L_17:
        /*0048*/ 	.byte	0x03, 0x50
        /*004a*/ 	.short	0x0000


	//----- nvinfo : EIATTR_MAXREG_COUNT
	.align		4
        /*004c*/ 	.byte	0x03, 0x1b
        /*004e*/ 	.short	0x00ff


	//----- nvinfo : EIATTR_EXIT_INSTR_OFFSETS
	.align		4
        /*0050*/ 	.byte	0x04, 0x1c
        /*0052*/ 	.short	(.L_19 - .L_18)


	//   ....[0]....
.L_18:
        /*0054*/ 	.word	0x00003b30


	//----- nvinfo : EIATTR_REQNTID
	.align		4
.L_19:
        /*0058*/ 	.byte	0x04, 0x10
        /*005a*/ 	.short	(.L_21 - .L_20)
.L_20:
        /*005c*/ 	.word	0x00000080
        /*0060*/ 	.word	0x00000001
        /*0064*/ 	.word	0x00000001


	//----- nvinfo : EIATTR_CBANK_PARAM_SIZE
	.align		4
.L_21:
        /*0068*/ 	.byte	0x03, 0x19
        /*006a*/ 	.short	0x001c


	//----- nvinfo : EIATTR_PARAM_CBANK
	.align		4
        /*006c*/ 	.byte	0x04, 0x0a
        /*006e*/ 	.short	(.L_23 - .L_22)
	.align		4
.L_22:
        /*0070*/ 	.word	index@(.nv.constant0.triton_poi_fused_max_pool2d_with_indices_1)
        /*0074*/ 	.short	0x0210
        /*0076*/ 	.short	0x001c


	//----- nvinfo : EIATTR_SW_WAR
	.align		4
.L_23:
        /*0078*/ 	.byte	0x04, 0x36
        /*007a*/ 	.short	(.L_25 - .L_24)
.L_24:
        /*007c*/ 	.word	0x00000008
.L_25:


//--------------------- .nv.callgraph             --------------------------
	.section	.nv.callgraph,"",@"SHT_CUDA_CALLGRAPH"
	.align	4
	.sectionentsize	8
	.align		4
        /*0000*/ 	.word	0x00000000
	.align		4
        /*0004*/ 	.word	0xffffffff
	.align		4
        /*0008*/ 	.word	0x00000000
	.align		4
        /*000c*/ 	.word	0xfffffffe
	.align		4
        /*0010*/ 	.word	0x00000000
	.align		4
        /*0014*/ 	.word	0xfffffffd
	.align		4
        /*0018*/ 	.word	0x00000000
	.align		4
        /*001c*/ 	.word	0xfffffffc


//--------------------- .text.triton_poi_fused_max_pool2d_with_indices_1 --------------------------
	.section	.text.triton_poi_fused_max_pool2d_with_indices_1,"ax",@progbits
	.sectionflags	@"SHF_BARRIERS=1"
	.align	128
        .global         triton_poi_fused_max_pool2d_with_indices_1
        .type           triton_poi_fused_max_pool2d_with_indices_1,@function
        .size           triton_poi_fused_max_pool2d_with_indices_1,(.L_x_1 - triton_poi_fused_max_pool2d_with_indices_1)
        .other          triton_poi_fused_max_pool2d_with_indices_1,@"STO_CUDA_ENTRY STV_DEFAULT"
triton_poi_fused_max_pool2d_with_indices_1:
.text.triton_poi_fused_max_pool2d_with_indices_1:
[----:B------:R-:W-:Y:S01]  /*0000*/  LDC R1, c[0x0][0x28] ;  /* 0x00000a00ff017b82 */ /* 0x000fe20000000800 */
[----:B------:R-:W1:Y:S07]  /*0010*/  S2R R4, SR_TID.X ;  /* 0x0000000000047919 */ /* 0x000e6e0000002100 */
[----:B------:R-:W2:Y:S01]  /*0020*/  LDC.64 R48, c[0x0][0x210] ;  /* 0x00008400ff307b82 */ /* 0x000ea20000000a00 */
[----:B------:R-:W-:Y:S01]  /*0030*/  CS2R R18, SRZ ;  /* 0x0000000000127805 */ /* 0x000fe2000001ff00 */
[----:B------:R-:W-:Y:S01]  /*0040*/  ULDC.64 UR6, c[0x0][0x208] ;  /* 0x0000820000067ab9 */ /* 0x000fe20000000a00 */
[----:B------:R-:W3:Y:S01]  /*0050*/  S2R R0, SR_CTAID.X ;  /* 0x0000000000007919 */ /* 0x000ee20000002500 */
[----:B------:R-:W-:Y:S01]  /*0060*/  CS2R R22, SRZ ;  /* 0x0000000000167805 */ /* 0x000fe2000001ff00 */
[----:B------:R-:W-:-:S02]  /*0070*/  IMAD.MOV.U32 R42, RZ, RZ, RZ ;  /* 0x000000ffff2a7224 */ /* 0x000fc400078e00ff */
[----:B------:R-:W-:Y:S02]  /*0080*/  IMAD.MOV.U32 R20, RZ, RZ, RZ ;  /* 0x000000ffff147224 */ /* 0x000fe400078e00ff */
[----:B------:R-:W-:Y:S02]  /*0090*/  IMAD.MOV.U32 R80, RZ, RZ, RZ ;  /* 0x000000ffff507224 */ /* 0x000fe400078e00ff */
[----:B------:R-:W-:Y:S02]  /*00a0*/  IMAD.MOV.U32 R79, RZ, RZ, RZ ;  /* 0x000000ffff4f7224 */ /* 0x000fe400078e00ff */
[----:B------:R-:W-:Y:S02]  /*00b0*/  IMAD.MOV.U32 R62, RZ, RZ, RZ ;  /* 0x000000ffff3e7224 */ /* 0x000fe400078e00ff */
[----:B------:R-:W-:Y:S02]  /*00c0*/  IMAD.MOV.U32 R32, RZ, RZ, RZ ;  /* 0x000000ffff207224 */ /* 0x000fe400078e00ff */
[----:B------:R-:W-:-:S02]  /*00d0*/  IMAD.MOV.U32 R65, RZ, RZ, RZ ;  /* 0x000000ffff417224 */ /* 0x000fc400078e00ff */
[----:B------:R-:W-:Y:S02]  /*00e0*/  IMAD.MOV.U32 R39, RZ, RZ, RZ ;  /* 0x000000ffff277224 */ /* 0x000fe400078e00ff */
[----:B------:R-:W-:Y:S02]  /*00f0*/  IMAD.MOV.U32 R70, RZ, RZ, RZ ;  /* 0x000000ffff467224 */ /* 0x000fe400078e00ff */
[----:B------:R-:W-:Y:S02]  /*0100*/  IMAD.MOV.U32 R72, RZ, RZ, RZ ;  /* 0x000000ffff487224 */ /* 0x000fe400078e00ff */
[----:B------:R-:W-:Y:S01]  /*0110*/  IMAD.MOV.U32 R84, RZ, RZ, RZ ;  /* 0x000000ffff547224 */ /* 0x000fe200078e00ff */
[----:B------:R-:W4:Y:S01]  /*0120*/  S2UR UR5, SR_CgaCtaId ;  /* 0x00000000000579c3 */ /* 0x000f220000008800 */
[----:B------:R-:W-:Y:S01]  /*0130*/  UMOV UR4, 0x400 ;  /* 0x0000040000047882 */ /* 0x000fe20000000000 */
[----:B------:R-:W-:Y:S01]  /*0140*/  ULDC.64 UR8, c[0x0][0x220] ;  /* 0x0000880000087ab9 */ /* 0x000fe20000000a00 */
[----:B-1----:R-:W-:-:S02]  /*0150*/  IMAD.SHL.U32 R31, R4, 0x8, RZ ;  /* 0x00000008041f7824 */ /* 0x002fc400078e00ff */
[----:B---3--:R-:W-:Y:S01]  /*0160*/  IMAD.SHL.U32 R2, R0, 0x400, RZ ;  /* 0x0000040000027824 */ /* 0x008fe200078e00ff */
[----:B------:R-:W-:Y:S02]  /*0170*/  SHF.R.S32.HI R50, RZ, 0x15, R0 ;  /* 0x00000015ff327819 */ /* 0x000fe40000011400 */
[----:B------:R-:W-:Y:S02]  /*0180*/  LOP3.LUT R31, R31, 0x3f8, RZ, 0xc0, !PT ;  /* 0x000003f81f1f7812 */ /* 0x000fe400078ec0ff */
[----:B------:R-:W-:Y:S02]  /*0190*/  SGXT R50, R50, 0x1 ;  /* 0x000000013232781a */ /* 0x000fe40000000200 */
[----:B------:R-:W-:Y:S02]  /*01a0*/  LOP3.LUT R3, R2, R31, RZ, 0xfc, !PT ;  /* 0x0000001f02037212 */ /* 0x000fe400078efcff */
[----:B------:R-:W-:Y:S02]  /*01b0*/  LOP3.LUT R25, R2, 0x1, R31, 0xfe, !PT ;  /* 0x0000000102197812 */ /* 0x000fe400078efe1f */
[----:B------:R-:W-:-:S02]  /*01c0*/  LEA.HI R0, R50, R3, RZ, 0x6 ;  /* 0x0000000332007211 */ /* 0x000fc400078f30ff */
[----:B------:R-:W-:Y:S02]  /*01d0*/  LEA.HI R5, R50, R25, RZ, 0x6 ;  /* 0x0000001932057211 */ /* 0x000fe400078f30ff */
[----:B------:R-:W-:Y:S02]  /*01e0*/  SHF.R.S32.HI R86, RZ, 0x6, R0 ;  /* 0x00000006ff567819 */ /* 0x000fe40000011400 */
[----:B------:R-:W-:Y:S02]  /*01f0*/  LOP3.LUT R9, R2, 0x2, R31, 0xfe, !PT ;  /* 0x0000000202097812 */ /* 0x000fe400078efe1f */
[----:B------:R-:W-:Y:S02]  /*0200*/  LEA.HI R6, R86, R86, RZ, 0x6 ;  /* 0x0000005656067211 */ /* 0x000fe400078f30ff */
[----:B------:R-:W-:Y:S02]  /*0210*/  LOP3.LUT R0, R0, 0xffffffc0, RZ, 0xc0, !PT ;  /* 0xffffffc000007812 */ /* 0x000fe400078ec0ff */
[----:B------:R-:W-:-:S02]  /*0220*/  LOP3.LUT R7, R6, 0xffffffc0, RZ, 0xc0, !PT ;  /* 0xffffffc006077812 */ /* 0x000fc400078ec0ff */
[----:B------:R-:W-:Y:S01]  /*0230*/  LOP3.LUT R6, R5, 0xffffffc0, RZ, 0xc0, !PT ;  /* 0xffffffc005067812 */ /* 0x000fe200078ec0ff */
[----:B------:R-:W-:Y:S02]  /*0240*/  IMAD.IADD R45, R3, 0x1, -R0 ;  /* 0x00000001032d7824 */ /* 0x000fe400078e0a00 */
[----:B------:R-:W-:Y:S02]  /*0250*/  IMAD.IADD R78, R86, 0x1, -R7 ;  /* 0x00000001564e7824 */ /* 0x000fe400078e0a07 */
[----:B------:R-:W-:Y:S01]  /*0260*/  IMAD.IADD R25, R25, 0x1, -R6 ;  /* 0x0000000119197824 */ /* 0x000fe200078e0a06 */
[----:B------:R-:W-:Y:S01]  /*0270*/  LEA.HI R6, R50, R9, RZ, 0x6 ;  /* 0x0000000932067211 */ /* 0x000fe200078f30ff */
[----:B------:R-:W-:Y:S01]  /*0280*/  IMAD.SHL.U32 R86, R86, 0x100, RZ ;  /* 0x0000010056567824 */ /* 0x000fe200078e00ff */
[----:B------:R-:W-:Y:S02]  /*0290*/  ISETP.GT.AND P1, PT, R78, RZ, PT ;  /* 0x000000ff4e00720c */ /* 0x000fe40003f24270 */
[----:B------:R-:W-:Y:S01]  /*02a0*/  LOP3.LUT R52, R6, 0xffffffc0, RZ, 0xc0, !PT ;  /* 0xffffffc006347812 */ /* 0x000fe200078ec0ff */
[----:B------:R-:W-:Y:S01]  /*02b0*/  VIADD R38, R86, 0xffffff7f ;  /* 0xffffff7f56267836 */ /* 0x000fe20000000000 */
[----:B------:R-:W-:-:S03]  /*02c0*/  ISETP.GT.AND P5, PT, R25, RZ, P1 ;  /* 0x000000ff1900720c */ /* 0x000fc60000fa4270 */
[C---:B------:R-:W-:Y:S01]  /*02d0*/  IMAD R5, R25.reuse, 0x2, R38 ;  /* 0x0000000219057824 */ /* 0x040fe200078e0226 */
[----:B------:R-:W-:Y:S01]  /*02e0*/  ISETP.GT.AND P3, PT, R25, -0x1, P1 ;  /* 0xffffffff1900780c */ /* 0x000fe20000f64270 */
[----:B------:R-:W-:Y:S02]  /*02f0*/  IMAD.IADD R52, R9, 0x1, -R52 ;  /* 0x0000000109347824 */ /* 0x000fe400078e0a34 */
[----:B--2---:R-:W-:-:S04]  /*0300*/  IMAD.WIDE R6, R5, 0x4, R48 ;  /* 0x0000000405067825 */ /* 0x004fc800078e0230 */
[----:B------:R-:W-:Y:S02]  /*0310*/  VIADD R9, R5, 0x1 ;  /* 0x0000000105097836 */ /* 0x000fe40000000000 */
[----:B------:R1:W2:Y:S01]  /*0320*/  @P5 LDG.E.EL R19, desc[UR6][R6.64] ;  /* 0x0000000606135981 */ /* 0x0002a2000c2e1900 */
[C---:B------:R-:W-:Y:S01]  /*0330*/  ISETP.GT.AND P2, PT, R45.reuse, RZ, P1 ;  /* 0x000000ff2d00720c */ /* 0x040fe20000f44270 */
[----:B------:R-:W-:Y:S01]  /*0340*/  VIADD R0, R86, 0xffffff80 ;  /* 0xffffff8056007836 */ /* 0x000fe20000000000 */
[C---:B------:R-:W-:Y:S01]  /*0350*/  ISETP.GT.AND P6, PT, R45.reuse, -0x1, P1 ;  /* 0xffffffff2d00780c */ /* 0x040fe20000fc4270 */
[--C-:B------:R-:W-:Y:S01]  /*0360*/  IMAD R11, R45, 0x2, R38.reuse ;  /* 0x000000022d0b7824 */ /* 0x100fe200078e0226 */
[C---:B------:R-:W-:Y:S01]  /*0370*/  ISETP.GT.AND P4, PT, R52.reuse, RZ, P1 ;  /* 0x000000ff3400720c */ /* 0x040fe20000f84270 */
[C---:B------:R-:W-:Y:S01]  /*0380*/  IMAD R21, R52.reuse, 0x2, R38 ;  /* 0x0000000234157824 */ /* 0x040fe200078e0226 */
[----:B------:R-:W-:Y:S02]  /*0390*/  ISETP.GT.AND P0, PT, R52, -0x1, P1 ;  /* 0xffffffff3400780c */ /* 0x000fe40000f04270 */
[----:B------:R-:W-:Y:S01]  /*03a0*/  P2R R24, PR, RZ, 0x2 ;  /* 0x00000002ff187803 */ /* 0x000fe20000000000 */
[----:B-1----:R-:W-:-:S04]  /*03b0*/  IMAD.WIDE R6, R9, 0x4, R48 ;  /* 0x0000000409067825 */ /* 0x002fc800078e0230 */
[----:B------:R-:W-:Y:S01]  /*03c0*/  IMAD R51, R45, 0x2, R0 ;  /* 0x000000022d337824 */ /* 0x000fe200078e0200 */
[----:B------:R-:W3:Y:S01]  /*03d0*/  @P3 LDG.E.EL R22, desc[UR6][R6.64] ;  /* 0x0000000606163981 */ /* 0x000ee2000c2e1900 */
[----:B------:R-:W-:-:S04]  /*03e0*/  IMAD.WIDE R10, R11, 0x4, R48 ;  /* 0x000000040b0a7825 */ /* 0x000fc800078e0230 */
[--C-:B------:R-:W-:Y:S01]  /*03f0*/  IMAD.WIDE R12, R51, 0x4, R48.reuse ;  /* 0x00000004330c7825 */ /* 0x100fe200078e0230 */
[----:B------:R1:W5:Y:S01]  /*0400*/  @P2 LDG.E.EL R18, desc[UR6][R10.64] ;  /* 0x000000060a122981 */ /* 0x000362000c2e1900 */
[----:B------:R-:W-:Y:S02]  /*0410*/  P2R R41, PR, RZ, 0x40 ;  /* 0x00000040ff297803 */ /* 0x000fe40000000000 */
[----:B------:R-:W-:Y:S01]  /*0420*/  VIADD R17, R21, 0x1 ;  /* 0x0000000115117836 */ /* 0x000fe20000000000 */
[----:B------:R-:W4:Y:S01]  /*0430*/  @P6 LDG.E.EL R42, desc[UR6][R12.64] ;  /* 0x000000060c2a6981 */ /* 0x000f22000c2e1900 */
[----:B------:R-:W-:Y:S02]  /*0440*/  VIADD R9, R5, 0x2 ;  /* 0x0000000205097836 */ /* 0x000fe40000000000 */
[----:B------:R-:W-:Y:S02]  /*0450*/  IMAD.MOV.U32 R0, RZ, RZ, RZ ;  /* 0x000000ffff007224 */ /* 0x000fe400078e00ff */
[----:B------:R-:W-:-:S04]  /*0460*/  IMAD.WIDE R8, R9, 0x4, R48 ;  /* 0x0000000409087825 */ /* 0x000fc800078e0230 */
[C-C-:B------:R-:W-:Y:S01]  /*0470*/  IMAD.WIDE R14, R21.reuse, 0x4, R48.reuse ;  /* 0x00000004150e7825 */ /* 0x140fe200078e0230 */
[----:B------:R-:W4:Y:S03]  /*0480*/  @P3 LDG.E.EL R0, desc[UR6][R8.64] ;  /* 0x0000000608003981 */ /* 0x000f26000c2e1900 */
[----:B------:R-:W-:Y:S01]  /*0490*/  VIADD R21, R21, 0x2 ;  /* 0x0000000215157836 */ /* 0x000fe20000000000 */
[----:B------:R-:W4:Y:S01]  /*04a0*/  @P4 LDG.E.EL R20, desc[UR6][R14.64] ;  /* 0x000000060e144981 */ /* 0x000f22000c2e1900 */
[----:B-1----:R-:W-:Y:S02]  /*04b0*/  IMAD.MOV.U32 R10, RZ, RZ, RZ ;  /* 0x000000ffff0a7224 */ /* 0x002fe400078e00ff */
[----:B------:R-:W-:-:S04]  /*04c0*/  IMAD.WIDE R6, R21, 0x4, R48 ;  /* 0x0000000415067825 */ /* 0x000fc800078e0230 */
[----:B------:R-:W-:Y:S01]  /*04d0*/  VIADD R40, R86, 0xffffffff ;  /* 0xffffffff56287836 */ /* 0x000fe20000000000 */
[----:B------:R1:W4:Y:S01]  /*04e0*/  @P0 LDG.E.EL R10, desc[UR6][R6.64] ;  /* 0x00000006060a0981 */ /* 0x000322000c2e1900 */
[----:B------:R-:W-:-:S05]  /*04f0*/  IMAD.WIDE R16, R17, 0x4, R48 ;  /* 0x0000000411107825 */ /* 0x000fca00078e0230 */
[----:B------:R-:W4:Y:S01]  /*0500*/  @P0 LDG.E.EL R23, desc[UR6][R16.64] ;  /* 0x0000000610170981 */ /* 0x000f22000c2e1900 */
[----:B-1----:R-:W-:-:S04]  /*0510*/  IMAD R7, R25, 0x2, R40 ;  /* 0x0000000219077824 */ /* 0x002fc800078e0228 */
[----:B------:R-:W-:Y:S01]  /*0520*/  IMAD.WIDE R6, R7, 0x4, R48 ;  /* 0x0000000407067825 */ /* 0x000fe200078e0230 */
[----:B--2---:R-:W-:Y:S02]  /*0530*/  SEL R19, R19, 0xff800000, P5 ;  /* 0xff80000013137807 */ /* 0x004fe40002800000 */
[----:B------:R-:W-:Y:S02]  /*0540*/  ISETP.NE.AND P5, PT, R41, RZ, PT ;  /* 0x000000ff2900720c */ /* 0x000fe40003fa5270 */
[----:B---3--:R-:W-:-:S04]  /*0550*/  SEL R22, R22, 0xff800000, P3 ;  /* 0xff80000016167807 */ /* 0x008fc80001800000 */
[----:B------:R-:W-:Y:S02]  /*0560*/  FSETP.GT.AND P1, PT, R22, R19, PT ;  /* 0x000000131600720b */ /* 0x000fe40003f24000 */
[----:B-----5:R-:W-:Y:S02]  /*0570*/  SEL R11, R18, 0xff800000, P2 ;  /* 0xff800000120b7807 */ /* 0x020fe40001000000 */
[----:B------:R-:W-:Y:S02]  /*0580*/  FSETP.NAN.AND P2, PT, R22, R22, PT ;  /* 0x000000161600720b */ /* 0x000fe40003f48000 */
[----:B----4-:R-:W-:Y:S02]  /*0590*/  SEL R42, R42, 0xff800000, P5 ;  /* 0xff8000002a2a7807 */ /* 0x010fe40002800000 */
[----:B------:R-:W-:-:S05]  /*05a0*/  ISETP.GT.AND P5, PT, R78, -0x1, PT ;  /* 0xffffffff4e00780c */ /* 0x000fca0003fa4270 */
[----:B------:R-:W-:Y:S02]  /*05b0*/  @!P1 SEL R22, R22, R19, P2 ;  /* 0x0000001316169207 */ /* 0x000fe40001000000 */
[----:B------:R-:W-:Y:S02]  /*05c0*/  ISETP.GT.AND P2, PT, R25, RZ, P5 ;  /* 0x000000ff1900720c */ /* 0x000fe40002f44270 */
[----:B------:R-:W-:Y:S01]  /*05d0*/  SEL R5, R0, 0xff800000, P3 ;  /* 0xff80000000057807 */ /* 0x000fe20001800000 */
[----:B------:R-:W-:-:S10]  /*05e0*/  IMAD.MOV.U32 R0, RZ, RZ, RZ ;  /* 0x000000ffff007224 */ /* 0x000fd400078e00ff */
[----:B------:R-:W2:Y:S01]  /*05f0*/  @P2 LDG.E.EL R0, desc[UR6][R6.64] ;  /* 0x0000000606002981 */ /* 0x000ea2000c2e1900 */
[C---:B------:R-:W-:Y:S01]  /*0600*/  ISETP.GT.AND P3, PT, R52.reuse, RZ, P5 ;  /* 0x000000ff3400720c */ /* 0x040fe20002f64270 */
[----:B------:R-:W-:-:S04]  /*0610*/  IMAD R9, R52, 0x2, R40 ;  /* 0x0000000234097824 */ /* 0x000fc800078e0228 */
[----:B------:R-:W-:Y:S01]  /*0620*/  IMAD.WIDE R8, R9, 0x4, R48 ;  /* 0x0000000409087825 */ /* 0x000fe200078e0230 */
[----:B------:R-:W-:Y:S02]  /*0630*/  SEL R20, R20, 0xff800000, P4 ;  /* 0xff80000014147807 */ /* 0x000fe40002000000 */
[----:B------:R-:W-:-:S04]  /*0640*/  SEL R23, R23, 0xff800000, P0 ;  /* 0xff80000017177807 */ /* 0x000fc80000000000 */
[C---:B------:R-:W-:Y:S02]  /*0650*/  FSETP.GT.AND P6, PT, R23.reuse, R20, PT ;  /* 0x000000141700720b */ /* 0x040fe40003fc4000 */
[----:B------:R-:W-:Y:S02]  /*0660*/  FSETP.GT.AND P4, PT, R42, R11, PT ;  /* 0x0000000b2a00720b */ /* 0x000fe40003f84000 */
[----:B------:R-:W-:Y:S02]  /*0670*/  SEL R10, R10, 0xff800000, P0 ;  /* 0xff8000000a0a7807 */ /* 0x000fe40000000000 */
[----:B------:R-:W-:Y:S02]  /*0680*/  P2R R46, PR, RZ, 0x2 ;  /* 0x00000002ff2e7803 */ /* 0x000fe40000000000 */
[----:B------:R-:W-:Y:S02]  /*0690*/  FSETP.NAN.AND P0, PT, R23, R23, PT ;  /* 0x000000171700720b */ /* 0x000fe40003f08000 */
[----:B------:R-:W-:-:S03]  /*06a0*/  FSETP.GEU.AND P1, PT, R22, R5, PT ;  /* 0x000000051600720b */ /* 0x000fc60003f2e000 */
[----:B------:R-:W-:Y:S02]  /*06b0*/  @!P6 SEL R23, R23, R20, P0 ;  /* 0x000000141717e207 */ /* 0x000fe40000000000 */
[----:B------:R-:W-:Y:S02]  /*06c0*/  FSETP.NAN.AND P0, PT, R42, R42, PT ;  /* 0x0000002a2a00720b */ /* 0x000fe40003f08000 */
[----:B--2---:R-:W-:Y:S01]  /*06d0*/  SEL R12, R0, 0xff800000, P2 ;  /* 0xff800000000c7807 */ /* 0x004fe20001000000 */
[----:B------:R-:W-:-:S06]  /*06e0*/  IMAD.MOV.U32 R0, RZ, RZ, RZ ;  /* 0x000000ffff007224 */ /* 0x000fcc00078e00ff */
[----:B------:R-:W2:Y:S01]  /*06f0*/  @P3 LDG.E.EL R0, desc[UR6][R8.64] ;  /* 0x0000000608003981 */ /* 0x000ea2000c2e1900 */
[----:B------:R-:W-:Y:S02]  /*0700*/  @!P4 SEL R42, R42, R11, P0 ;  /* 0x0000000b2a2ac207 */ /* 0x000fe40000000000 */
[C---:B------:R-:W-:Y:S02]  /*0710*/  FSETP.NAN.AND P0, PT, R5.reuse, R5, PT ;  /* 0x000000050500720b */ /* 0x040fe40003f08000 */
[----:B------:R-:W-:Y:S02]  /*0720*/  P2R R57, PR, RZ, 0x2 ;  /* 0x00000002ff397803 */ /* 0x000fe40000000000 */
[----:B------:R-:W-:Y:S02]  /*0730*/  @P1 SEL R5, R5, R22, P0 ;  /* 0x0000001605051207 */ /* 0x000fe40000000000 */
[-C--:B------:R-:W-:Y:S02]  /*0740*/  FSETP.GEU.AND P1, PT, R23, R10.reuse, PT ;  /* 0x0000000a1700720b */ /* 0x080fe40003f2e000 */
[----:B------:R-:W-:-:S02]  /*0750*/  FSETP.NAN.AND P0, PT, R10, R10, PT ;  /* 0x0000000a0a00720b */ /* 0x000fc40003f08000 */
[----:B------:R-:W-:-:S09]  /*0760*/  P2R R55, PR, RZ, 0x2 ;  /* 0x00000002ff377803 */ /* 0x000fd20000000000 */
[----:B------:R-:W-:Y:S02]  /*0770*/  @P1 SEL R10, R10, R23, P0 ;  /* 0x000000170a0a1207 */ /* 0x000fe40000000000 */
[-C--:B------:R-:W-:Y:S02]  /*0780*/  FSETP.GEU.AND P1, PT, R5, R12.reuse, PT ;  /* 0x0000000c0500720b */ /* 0x080fe40003f2e000 */
[----:B------:R-:W-:Y:S02]  /*0790*/  FSETP.NAN.AND P0, PT, R12, R12, PT ;  /* 0x0000000c0c00720b */ /* 0x000fe40003f08000 */
[----:B------:R-:W-:-:S09]  /*07a0*/  P2R R6, PR, RZ, 0x2 ;  /* 0x00000002ff067803 */ /* 0x000fd20000000000 */
[----:B------:R-:W-:Y:S02]  /*07b0*/  @P1 SEL R12, R12, R5, P0 ;  /* 0x000000050c0c1207 */ /* 0x000fe40000000000 */
[----:B------:R-:W-:Y:S01]  /*07c0*/  LOP3.LUT R7, R78, R25, RZ, 0xfc, !PT ;  /* 0x000000194e077212 */ /* 0x000fe200078efcff */
[----:B------:R-:W-:Y:S02]  /*07d0*/  IMAD R11, R25, 0x2, R86 ;  /* 0x00000002190b7824 */ /* 0x000fe400078e0256 */
[----:B------:R-:W-:Y:S01]  /*07e0*/  IMAD.MOV.U32 R13, RZ, RZ, RZ ;  /* 0x000000ffff0d7224 */ /* 0x000fe200078e00ff */
[----:B--2---:R-:W-:-:S04]  /*07f0*/  SEL R5, R0, 0xff800000, P3 ;  /* 0xff80000000057807 */ /* 0x004fc80001800000 */
[-C--:B------:R-:W-:Y:S02]  /*0800*/  FSETP.GEU.AND P1, PT, R10, R5.reuse, PT ;  /* 0x000000050a00720b */ /* 0x080fe40003f2e000 */
[----:B------:R-:W-:-:S11]  /*0810*/  FSETP.NAN.AND P0, PT, R5, R5, PT ;  /* 0x000000050500720b */ /* 0x000fd60003f08000 */
[----:B------:R-:W-:Y:S02]  /*0820*/  @P1 SEL R5, R5, R10, P0 ;  /* 0x0000000a05051207 */ /* 0x000fe40000000000 */
[----:B------:R-:W-:Y:S01]  /*0830*/  ISETP.GT.AND P0, PT, R7, -0x1, PT ;  /* 0xffffffff0700780c */ /* 0x000fe20003f04270 */
[----:B------:R-:W-:-:S12]  /*0840*/  IMAD.WIDE R10, R11, 0x4, R48 ;  /* 0x000000040b0a7825 */ /* 0x000fd800078e0230 */
[----:B------:R-:W2:Y:S01]  /*0850*/  @P0 LDG.E.EL R13, desc[UR6][R10.64] ;  /* 0x000000060a0d0981 */ /* 0x000ea2000c2e1900 */
[----:B------:R-:W-:Y:S02]  /*0860*/  P2R R0, PR, RZ, 0x2 ;  /* 0x00000002ff007803 */ /* 0x000fe40000000000 */
[----:B------:R-:W-:Y:S02]  /*0870*/  P2R R56, PR, RZ, 0x10 ;  /* 0x00000010ff387803 */ /* 0x000fe40000000000 */
[----:B------:R-:W-:Y:S01]  /*0880*/  LOP3.LUT R7, R78, R52, RZ, 0xfc, !PT ;  /* 0x000000344e077212 */ /* 0x000fe200078efcff */
[----:B------:R-:W-:-:S04]  /*0890*/  IMAD R9, R52, 0x2, R86 ;  /* 0x0000000234097824 */ /* 0x000fc800078e0256 */
[----:B------:R-:W-:Y:S01]  /*08a0*/  IMAD.WIDE R8, R9, 0x4, R48 ;  /* 0x0000000409087825 */ /* 0x000fe200078e0230 */
[----:B--2---:R-:W-:-:S04]  /*08b0*/  SEL R17, R13, 0xff800000, P0 ;  /* 0xff8000000d117807 */ /* 0x004fc80000000000 */
[-C--:B------:R-:W-:Y:S02]  /*08c0*/  FSETP.GEU.AND P1, PT, R12, R17.reuse, PT ;  /* 0x000000110c00720b */ /* 0x080fe40003f2e000 */
[----:B------:R-:W-:-:S11]  /*08d0*/  FSETP.NAN.AND P4, PT, R17, R17, PT ;  /* 0x000000111100720b */ /* 0x000fd60003f88000 */
[----:B------:R-:W-:Y:S02]  /*08e0*/  @P1 SEL R17, R17, R12, P4 ;  /* 0x0000000c11111207 */ /* 0x000fe40002000000 */
[----:B------:R-:W-:Y:S01]  /*08f0*/  ISETP.GT.AND P4, PT, R7, -0x1, PT ;  /* 0xffffffff0700780c */ /* 0x000fe20003f84270 */
[----:B------:R-:W-:-:S12]  /*0900*/  IMAD.MOV.U32 R12, RZ, RZ, RZ ;  /* 0x000000ffff0c7224 */ /* 0x000fd800078e00ff */
[----:B------:R-:W2:Y:S01]  /*0910*/  @P4 LDG.E.EL R12, desc[UR6][R8.64] ;  /* 0x00000006080c4981 */ /* 0x000ea2000c2e1900 */
[----:B------:R-:W-:Y:S02]  /*0920*/  P2R R16, PR, RZ, 0x2 ;  /* 0x00000002ff107803 */ /* 0x000fe40000000000 */
[----:B------:R-:W-:Y:S02]  /*0930*/  P2R R54, PR, RZ, 0x40 ;  /* 0x00000040ff367803 */ /* 0x000fe40000000000 */
[----:B--2---:R-:W-:-:S04]  /*0940*/  SEL R14, R12, 0xff800000, P4 ;  /* 0xff8000000c0e7807 */ /* 0x004fc80002000000 */
[-C--:B------:R-:W-:Y:S02]  /*0950*/  FSETP.GEU.AND P1, PT, R5, R14.reuse, PT ;  /* 0x0000000e0500720b */ /* 0x080fe40003f2e000 */
[----:B------:R-:W-:-:S11]  /*0960*/  FSETP.NAN.AND P6, PT, R14, R14, PT ;  /* 0x0000000e0e00720b */ /* 0x000fd60003fc8000 */
[----:B------:R-:W-:Y:S01]  /*0970*/  @P1 SEL R14, R14, R5, P6 ;  /* 0x000000050e0e1207 */ /* 0x000fe20003000000 */
[----:B------:R-:W-:-:S06]  /*0980*/  IMAD.MOV.U32 R5, RZ, RZ, RZ ;  /* 0x000000ffff057224 */ /* 0x000fcc00078e00ff */
[----:B------:R1:W2:Y:S01]  /*0990*/  @P0 LDG.E.EL R5, desc[UR6][R10.64+0x4] ;  /* 0x000004060a050981 */ /* 0x0002a2000c2e1900 */
[----:B------:R-:W-:Y:S02]  /*09a0*/  VIADD R74, R86, 0x7f ;  /* 0x0000007f564a7836 */ /* 0x000fe40000000000 */
[----:B------:R-:W-:Y:S02]  /*09b0*/  IMAD.MOV.U32 R7, RZ, RZ, RZ ;  /* 0x000000ffff077224 */ /* 0x000fe400078e00ff */
[----:B-1----:R-:W-:-:S04]  /*09c0*/  IMAD R11, R25, 0x2, R74 ;  /* 0x00000002190b7824 */ /* 0x002fc800078e024a */
[----:B------:R-:W-:-:S05]  /*09d0*/  IMAD.WIDE R10, R11, 0x4, R48 ;  /* 0x000000040b0a7825 */ /* 0x000fca00078e0230 */
[----:B------:R-:W3:Y:S01]  /*09e0*/  @P2 LDG.E.EL R7, desc[UR6][R10.64] ;  /* 0x000000060a072981 */ /* 0x000ee2000c2e1900 */
[----:B--2---:R-:W-:Y:S01]  /*09f0*/  SEL R18, R5, 0xff800000, P0 ;  /* 0xff80000005127807 */ /* 0x004fe20000000000 */
[----:B------:R-:W-:-:S06]  /*0a00*/  IMAD.MOV.U32 R5, RZ, RZ, RZ ;  /* 0x000000ffff057224 */ /* 0x000fcc00078e00ff */
[----:B------:R1:W2:Y:S01]  /*0a10*/  @P4 LDG.E.EL R5, desc[UR6][R8.64+0x4] ;  /* 0x0000040608054981 */ /* 0x0002a2000c2e1900 */
[----:B------:R-:W-:Y:S02]  /*0a20*/  P2R R15, PR, RZ, 0x2 ;  /* 0x00000002ff0f7803 */ /* 0x000fe40000000000 */
[-C--:B------:R-:W-:Y:S02]  /*0a30*/  FSETP.GEU.AND P1, PT, R17, R18.reuse, PT ;  /* 0x000000121100720b */ /* 0x080fe40003f2e000 */
[----:B------:R-:W-:Y:S02]  /*0a40*/  FSETP.NAN.AND P6, PT, R18, R18, PT ;  /* 0x000000121200720b */ /* 0x000fe40003fc8000 */
[----:B------:R-:W-:-:S09]  /*0a50*/  P2R R13, PR, RZ, 0x2 ;  /* 0x00000002ff0d7803 */ /* 0x000fd20000000000 */
[----:B------:R-:W-:Y:S01]  /*0a60*/  @P1 SEL R18, R18, R17, P6 ;  /* 0x0000001112121207 */ /* 0x000fe20003000000 */
[----:B------:R-:W-:Y:S01]  /*0a70*/  VIADD R17, R86, 0x7f ;  /* 0x0000007f56117836 */ /* 0x000fe20000000000 */
[----:B---3--:R-:W-:-:S03]  /*0a80*/  SEL R21, R7, 0xff800000, P2 ;  /* 0xff80000007157807 */ /* 0x008fc60001000000 */
[----:B-1----:R-:W-:Y:S02]  /*0a90*/  IMAD R9, R52, 0x2, R17 ;  /* 0x0000000234097824 */ /* 0x002fe400078e0211 */
[----:B------:R-:W-:Y:S02]  /*0aa0*/  IMAD.MOV.U32 R7, RZ, RZ, RZ ;  /* 0x000000ffff077224 */ /* 0x000fe400078e00ff */
[----:B------:R-:W-:Y:S01]  /*0ab0*/  IMAD.WIDE R8, R9, 0x4, R48 ;  /* 0x0000000409087825 */ /* 0x000fe200078e0230 */
[----:B------:R-:W-:-:S03]  /*0ac0*/  FSETP.NAN.AND P2, PT, R21, R21, PT ;  /* 0x000000151500720b */ /* 0x000fc60003f48000 */
[----:B------:R-:W-:Y:S01]  /*0ad0*/  VIADD R82, R86, 0x80 ;  /* 0x0000008056527836 */ /* 0x000fe20000000000 */
[----:B------:R-:W3:Y:S03]  /*0ae0*/  @P3 LDG.E.EL R7, desc[UR6][R8.64] ;  /* 0x0000000608073981 */ /* 0x000ee6000c2e1900 */
[----:B------:R-:W-:Y:S01]  /*0af0*/  IMAD R19, R25, 0x2, R82 ;  /* 0x0000000219137824 */ /* 0x000fe200078e0252 */
[----:B--2---:R-:W-:-:S04]  /*0b00*/  SEL R5, R5, 0xff800000, P4 ;  /* 0xff80000005057807 */ /* 0x004fc80002000000 */
[-C--:B------:R-:W-:Y:S02]  /*0b10*/  FSETP.GEU.AND P1, PT, R14, R5.reuse, PT ;  /* 0x000000050e00720b */ /* 0x080fe40003f2e000 */
[----:B------:R-:W-:-:S11]  /*0b20*/  FSETP.NAN.AND P6, PT, R5, R5, PT ;  /* 0x000000050500720b */ /* 0x000fd60003fc8000 */
[----:B------:R-:W-:Y:S02]  /*0b30*/  @P1 SEL R5, R5, R14, P6 ;  /* 0x0000000e05051207 */ /* 0x000fe40003000000 */
[----:B------:R-:W-:-:S13]  /*0b40*/  FSETP.GEU.AND P6, PT, R18, R21, PT ;  /* 0x000000151200720b */ /* 0x000fda0003fce000 */
[----:B------:R-:W-:Y:S01]  /*0b50*/  @P6 SEL R21, R21, R18, P2 ;  /* 0x0000001215156207 */ /* 0x000fe20001000000 */
[----:B------:R-:W-:-:S05]  /*0b60*/  IMAD.WIDE R18, R19, 0x4, R48 ;  /* 0x0000000413127825 */ /* 0x000fca00078e0230 */
[----:B------:R1:W2:Y:S01]  /*0b70*/  @P0 LDG.E.EL R80, desc[UR6][R18.64] ;  /* 0x0000000612500981 */ /* 0x0002a2000c2e1900 */
[----:B------:R-:W-:Y:S02]  /*0b80*/  P2R R12, PR, RZ, 0x2 ;  /* 0x00000002ff0c7803 */ /* 0x000fe40000000000 */
[----:B------:R-:W-:Y:S02]  /*0b90*/  ISETP.NE.AND P1, PT, R24, RZ, PT ;  /* 0x000000ff1800720c */ /* 0x000fe40003f25270 */
[----:B---3--:R-:W-:-:S04]  /*0ba0*/  SEL R24, R7, 0xff800000, P3 ;  /* 0xff80000007187807 */ /* 0x008fc80001800000 */
[-C--:B------:R-:W-:Y:S02]  /*0bb0*/  FSETP.GEU.AND P3, PT, R5, R24.reuse, PT ;  /* 0x000000180500720b */ /* 0x080fe40003f6e000 */
[----:B------:R-:W-:Y:S02]  /*0bc0*/  FSETP.NAN.AND P2, PT, R24, R24, PT ;  /* 0x000000181800720b */ /* 0x000fe40003f48000 */
[----:B------:R-:W-:Y:S02]  /*0bd0*/  LOP3.LUT R81, R2, 0x3, R31, 0xfe, !PT ;  /* 0x0000000302517812 */ /* 0x000fe400078efe1f */
[----:B------:R-:W-:-:S07]  /*0be0*/  P2R R9, PR, RZ, 0x8 ;  /* 0x00000008ff097803 */ /* 0x000fce0000000000 */
[----:B------:R-:W-:Y:S02]  /*0bf0*/  @P3 SEL R24, R24, R5, P2 ;  /* 0x0000000518183207 */ /* 0x000fe40001000000 */
[----:B------:R-:W-:-:S04]  /*0c00*/  LEA.HI R5, R50, R81, RZ, 0x6 ;  /* 0x0000005132057211 */ /* 0x000fc800078f30ff */
[----:B------:R-:W-:-:S05]  /*0c10*/  LOP3.LUT R8, R5, 0xffffffc0, RZ, 0xc0, !PT ;  /* 0xffffffc005087812 */ /* 0x000fca00078ec0ff */
[----:B------:R-:W-:-:S04]  /*0c20*/  IMAD.IADD R81, R81, 0x1, -R8 ;  /* 0x0000000151517824 */ /* 0x000fc800078e0a08 */
[----:B------:R-:W-:Y:S02]  /*0c30*/  IMAD R5, R81, 0x2, R38 ;  /* 0x0000000251057824 */ /* 0x000fe400078e0226 */
[----:B------:R-:W-:Y:S02]  /*0c40*/  IMAD.MOV.U32 R8, RZ, RZ, RZ ;  /* 0x000000ffff087224 */ /* 0x000fe400078e00ff */
[----:B-1----:R-:W-:Y:S01]  /*0c50*/  IMAD.WIDE R18, R5, 0x4, R48 ;  /* 0x0000000405127825 */ /* 0x002fe200078e0230 */
[----:B--2---:R-:W-:-:S04]  /*0c60*/  SEL R80, R80, 0xff800000, P0 ;  /* 0xff80000050507807 */ /* 0x004fc80000000000 */
[-C--:B------:R-:W-:Y:S02]  /*0c70*/  FSETP.GEU.AND P3, PT, R21, R80.reuse, PT ;  /* 0x000000501500720b */ /* 0x080fe40003f6e000 */
[----:B------:R-:W-:-:S11]  /*0c80*/  FSETP.NAN.AND P2, PT, R80, R80, PT ;  /* 0x000000505000720b */ /* 0x000fd60003f48000 */
[----:B------:R-:W-:Y:S02]  /*0c90*/  @P3 SEL R80, R80, R21, P2 ;  /* 0x0000001550503207 */ /* 0x000fe40001000000 */
[----:B------:R-:W-:-:S13]  /*0ca0*/  ISETP.GT.AND P2, PT, R81, RZ, P1 ;  /* 0x000000ff5100720c */ /* 0x000fda0000f44270 */
[----:B------:R1:W2:Y:S01]  /*0cb0*/  @P2 LDG.E.EL R8, desc[UR6][R18.64] ;  /* 0x0000000612082981 */ /* 0x0002a2000c2e1900 */
[----:B------:R-:W-:-:S04]  /*0cc0*/  VIADD R21, R5, 0x1 ;  /* 0x0000000105157836 */ /* 0x000fc80000000000 */
[----:B------:R-:W-:-:S04]  /*0cd0*/  IMAD.WIDE R20, R21, 0x4, R48 ;  /* 0x0000000415147825 */ /* 0x000fc800078e0230 */
[----:B------:R-:W-:-:S04]  /*0ce0*/  IMAD R23, R52, 0x2, R82 ;  /* 0x0000000234177824 */ /* 0x000fc800078e0252 */
[----:B------:R-:W-:-:S05]  /*0cf0*/  IMAD.WIDE R22, R23, 0x4, R48 ;  /* 0x0000000417167825 */ /* 0x000fca00078e0230 */
[----:B------:R-:W3:Y:S01]  /*0d00*/  @P4 LDG.E.EL R79, desc[UR6][R22.64] ;  /* 0x00000006164f4981 */ /* 0x000ee2000c2e1900 */
[----:B-1----:R-:W-:Y:S02]  /*0d10*/  VIADD R19, R5, 0x2 ;  /* 0x0000000205137836 */ /* 0x002fe40000000000 */
[----:B------:R-:W-:Y:S02]  /*0d20*/  IMAD.MOV.U32 R5, RZ, RZ, RZ ;  /* 0x000000ffff057224 */ /* 0x000fe400078e00ff */
[----:B------:R-:W-:Y:S01]  /*0d30*/  IMAD.WIDE R18, R19, 0x4, R48 ;  /* 0x0000000413127825 */ /* 0x000fe200078e0230 */
[----:B--2---:R-:W-:Y:S02]  /*0d40*/  SEL R14, R8, 0xff800000, P2 ;  /* 0xff800000080e7807 */ /* 0x004fe40001000000 */
[----:B------:R-:W-:Y:S01]  /*0d50*/  ISETP.GT.AND P2, PT, R81, -0x1, P1 ;  /* 0xffffffff5100780c */ /* 0x000fe20000f44270 */
[----:B------:R-:W-:-:S12]  /*0d60*/  IMAD.MOV.U32 R8, RZ, RZ, RZ ;  /* 0x000000ffff087224 */ /* 0x000fd800078e00ff */
[----:B------:R1:W2:Y:S04]  /*0d70*/  @P2 LDG.E.EL R8, desc[UR6][R20.64] ;  /* 0x0000000614082981 */ /* 0x0002a8000c2e1900 */
[----:B------:R-:W4:Y:S01]  /*0d80*/  @P2 LDG.E.EL R5, desc[UR6][R18.64] ;  /* 0x0000000612052981 */ /* 0x000f22000c2e1900 */
[----:B------:R-:W-:Y:S02]  /*0d90*/  P2R R53, PR, RZ, 0x1 ;  /* 0x00000001ff357803 */ /* 0x000fe40000000000 */
[----:B------:R-:W-:Y:S02]  /*0da0*/  P2R R7, PR, RZ, 0x8 ;  /* 0x00000008ff077803 */ /* 0x000fe40000000000 */
[----:B---3--:R-:W-:Y:S01]  /*0db0*/  SEL R79, R79, 0xff800000, P4 ;  /* 0xff8000004f4f7807 */ /* 0x008fe20002000000 */
[----:B-1----:R-:W-:-:S04]  /*0dc0*/  IMAD R21, R81, 0x2, R40 ;  /* 0x0000000251157824 */ /* 0x002fc800078e0228 */
[----:B------:R-:W-:Y:S01]  /*0dd0*/  IMAD.WIDE R20, R21, 0x4, R48 ;  /* 0x0000000415147825 */ /* 0x000fe200078e0230 */
[----:B--2---:R-:W-:-:S04]  /*0de0*/  SEL R11, R8, 0xff800000, P2 ;  /* 0xff800000080b7807 */ /* 0x004fc80001000000 */
[C---:B------:R-:W-:Y:S02]  /*0df0*/  FSETP.GT.AND P0, PT, R11.reuse, R14, PT ;  /* 0x0000000e0b00720b */ /* 0x040fe40003f04000 */
[----:B------:R-:W-:Y:S02]  /*0e00*/  FSETP.NAN.AND P3, PT, R11, R11, PT ;  /* 0x0000000b0b00720b */ /* 0x000fe40003f68000 */
[----:B------:R-:W-:-:S09]  /*0e10*/  P2R R29, PR, RZ, 0x1 ;  /* 0x00000001ff1d7803 */ /* 0x000fd20000000000 */
[----:B------:R-:W-:Y:S02]  /*0e20*/  @!P0 SEL R11, R11, R14, P3 ;  /* 0x0000000e0b0b8207 */ /* 0x000fe40001800000 */
[-C--:B------:R-:W-:Y:S02]  /*0e30*/  FSETP.GEU.AND P0, PT, R24, R79.reuse, PT ;  /* 0x0000004f1800720b */ /* 0x080fe40003f0e000 */
[----:B----4-:R-:W-:Y:S02]  /*0e40*/  SEL R14, R5, 0xff800000, P2 ;  /* 0xff800000050e7807 */ /* 0x010fe40001000000 */
[----:B------:R-:W-:Y:S02]  /*0e50*/  FSETP.NAN.AND P2, PT, R79, R79, PT ;  /* 0x0000004f4f00720b */ /* 0x000fe40003f48000 */
[----:B------:R-:W-:-:S07]  /*0e60*/  P2R R8, PR, RZ, 0x1 ;  /* 0x00000001ff087803 */ /* 0x000fce0000000000 */
[----:B------:R-:W-:Y:S02]  /*0e70*/  @P0 SEL R79, R79, R24, P2 ;  /* 0x000000184f4f0207 */ /* 0x000fe40001000000 */
[-C--:B------:R-:W-:Y:S02]  /*0e80*/  FSETP.GEU.AND P0, PT, R11, R14.reuse, PT ;  /* 0x0000000e0b00720b */ /* 0x080fe40003f0e000 */
[----:B------:R-:W-:Y:S01]  /*0e90*/  FSETP.NAN.AND P2, PT, R14, R14, PT ;  /* 0x0000000e0e00720b */ /* 0x000fe20003f48000 */
[----:B------:R-:W-:-:S10]  /*0ea0*/  IMAD.MOV.U32 R5, RZ, RZ, RZ ;  /* 0x000000ffff057224 */ /* 0x000fd400078e00ff */
[----:B------:R-:W-:Y:S02]  /*0eb0*/  @P0 SEL R14, R14, R11, P2 ;  /* 0x0000000b0e0e0207 */ /* 0x000fe40001000000 */
[----:B------:R-:W-:-:S13]  /*0ec0*/  ISETP.GT.AND P2, PT, R81, RZ, P5 ;  /* 0x000000ff5100720c */ /* 0x000fda0002f44270 */
[----:B------:R-:W2:Y:S01]  /*0ed0*/  @P2 LDG.E.EL R5, desc[UR6][R20.64] ;  /* 0x0000000614052981 */ /* 0x000ea2000c2e1900 */
[----:B------:R-:W-:Y:S02]  /*0ee0*/  P2R R58, PR, RZ, 0x1 ;  /* 0x00000001ff3a7803 */ /* 0x000fe40000000000 */
[----:B------:R-:W-:Y:S01]  /*0ef0*/  LOP3.LUT R76, R78, R81, RZ, 0xfc, !PT ;  /* 0x000000514e4c7212 */ /* 0x000fe200078efcff */
[----:B------:R-:W-:-:S04]  /*0f00*/  IMAD R19, R81, 0x2, R86 ;  /* 0x0000000251137824 */ /* 0x000fc800078e0256 */
[----:B------:R-:W-:Y:S01]  /*0f10*/  IMAD.WIDE R18, R19, 0x4, R48 ;  /* 0x0000000413127825 */ /* 0x000fe200078e0230 */
[----:B--2---:R-:W-:-:S04]  /*0f20*/  SEL R11, R5, 0xff800000, P2 ;  /* 0xff800000050b7807 */ /* 0x004fc80001000000 */
[-C--:B------:R-:W-:Y:S02]  /*0f30*/  FSETP.GEU.AND P0, PT, R14, R11.reuse, PT ;  /* 0x0000000b0e00720b */ /* 0x080fe40003f0e000 */
[----:B------:R-:W-:Y:S02]  /*0f40*/  FSETP.NAN.AND P3, PT, R11, R11, PT ;  /* 0x0000000b0b00720b */ /* 0x000fe40003f68000 */
[----:B------:R-:W-:-:S09]  /*0f50*/  P2R R5, PR, RZ, 0x1 ;  /* 0x00000001ff057803 */ /* 0x000fd20000000000 */
[----:B------:R-:W-:Y:S02]  /*0f60*/  @P0 SEL R11, R11, R14, P3 ;  /* 0x0000000e0b0b0207 */ /* 0x000fe40001800000 */
[----:B------:R-:W-:Y:S01]  /*0f70*/  ISETP.GT.AND P0, PT, R76, -0x1, PT ;  /* 0xffffffff4c00780c */ /* 0x000fe20003f04270 */
[----:B------:R-:W-:-:S12]  /*0f80*/  IMAD.MOV.U32 R14, RZ, RZ, RZ ;  /* 0x000000ffff0e7224 */ /* 0x000fd800078e00ff */
[----:B------:R-:W2:Y:S01]  /*0f90*/  @P0 LDG.E.EL R14, desc[UR6][R18.64] ;  /* 0x00000006120e0981 */ /* 0x000ea2000c2e1900 */
[----:B------:R-:W-:Y:S02]  /*0fa0*/  P2R R83, PR, RZ, 0x10 ;  /* 0x00000010ff537803 */ /* 0x000fe40000000000 */
[----:B--2---:R-:W-:-:S04]  /*0fb0*/  SEL R20, R14, 0xff800000, P0 ;  /* 0xff8000000e147807 */ /* 0x004fc80000000000 */
[-C--:B------:R-:W-:Y:S02]  /*0fc0*/  FSETP.GEU.AND P4, PT, R11, R20.reuse, PT ;  /* 0x000000140b00720b */ /* 0x080fe40003f8e000 */
[----:B------:R-:W-:-:S11]  /*0fd0*/  FSETP.NAN.AND P3, PT, R20, R20, PT ;  /* 0x000000141400720b */ /* 0x000fd60003f68000 */
[----:B------:R-:W-:Y:S01]  /*0fe0*/  @P4 SEL R20, R20, R11, P3 ;  /* 0x0000000b14144207 */ /* 0x000fe20001800000 */
[----:B------:R-:W-:-:S06]  /*0ff0*/  IMAD.MOV.U32 R11, RZ, RZ, RZ ;  /* 0x000000ffff0b7224 */ /* 0x000fcc00078e00ff */
[----:B------:R-:W2:Y:S01]  /*1000*/  @P0 LDG.E.EL R11, desc[UR6][R18.64+0x4] ;  /* 0x00000406120b0981 */ /* 0x000ea2000c2e1900 */
[----:B------:R-:W-:Y:S02]  /*1010*/  P2R R14, PR, RZ, 0x10 ;  /* 0x00000010ff0e7803 */ /* 0x000fe40000000000 */
[----:B------:R-:W-:Y:S02]  /*1020*/  LOP3.LUT R21, R2, 0x4, R31, 0xfe, !PT ;  /* 0x0000000402157812 */ /* 0x000fe400078efe1f */
[----:B--2---:R-:W-:-:S04]  /*1030*/  SEL R27, R11, 0xff800000, P0 ;  /* 0xff8000000b1b7807 */ /* 0x004fc80000000000 */
[-C--:B------:R-:W-:Y:S02]  /*1040*/  FSETP.GEU.AND P4, PT, R20, R27.reuse, PT ;  /* 0x0000001b1400720b */ /* 0x080fe40003f8e000 */
[----:B------:R-:W-:-:S11]  /*1050*/  FSETP.NAN.AND P3, PT, R27, R27, PT ;  /* 0x0000001b1b00720b */ /* 0x000fd60003f68000 */
[----:B------:R-:W-:Y:S02]  /*1060*/  @P4 SEL R27, R27, R20, P3 ;  /* 0x000000141b1b4207 */ /* 0x000fe40001800000 */
[----:B------:R-:W-:-:S04]  /*1070*/  LEA.HI R20, R50, R21, RZ, 0x6 ;  /* 0x0000001532147211 */ /* 0x000fc800078f30ff */
[----:B------:R-:W-:-:S05]  /*1080*/  LOP3.LUT R20, R20, 0xffffffc0, RZ, 0xc0, !PT ;  /* 0xffffffc014147812 */ /* 0x000fca00078ec0ff */
[----:B------:R-:W-:-:S05]  /*1090*/  IMAD.IADD R28, R21, 0x1, -R20 ;  /* 0x00000001151c7824 */ /* 0x000fca00078e0a14 */
[C---:B------:R-:W-:Y:S01]  /*10a0*/  ISETP.GT.AND P3, PT, R28.reuse, RZ, P1 ;  /* 0x000000ff1c00720c */ /* 0x040fe20000f64270 */
[----:B------:R-:W-:Y:S02]  /*10b0*/  IMAD R23, R28, 0x2, R38 ;  /* 0x000000021c177824 */ /* 0x000fe400078e0226 */
[----:B------:R-:W-:Y:S02]  /*10c0*/  IMAD.MOV.U32 R20, RZ, RZ, RZ ;  /* 0x000000ffff147224 */ /* 0x000fe400078e00ff */
[----:B------:R-:W-:-:S08]  /*10d0*/  IMAD.WIDE R18, R23, 0x4, R48 ;  /* 0x0000000417127825 */ /* 0x000fd000078e0230 */
[----:B------:R1:W2:Y:S02]  /*10e0*/  @P3 LDG.E.EL R20, desc[UR6][R18.64] ;  /* 0x0000000612143981 */ /* 0x0002a4000c2e1900 */
[----:B-1----:R-:W-:Y:S02]  /*10f0*/  IMAD R19, R81, 0x2, R17 ;  /* 0x0000000251137824 */ /* 0x002fe400078e0211 */
[----:B------:R-:W-:Y:S02]  /*1100*/  IMAD.MOV.U32 R17, RZ, RZ, RZ ;  /* 0x000000ffff117224 */ /* 0x000fe400078e00ff */
[----:B------:R-:W-:-:S05]  /*1110*/  IMAD.WIDE R18, R19, 0x4, R48 ;  /* 0x0000000413127825 */ /* 0x000fca00078e0230 */
[----:B------:R-:W3:Y:S01]  /*1120*/  @P2 LDG.E.EL R17, desc[UR6][R18.64] ;  /* 0x0000000612112981 */ /* 0x000ee2000c2e1900 */
[C---:B------:R-:W-:Y:S02]  /*1130*/  VIADD R21, R23.reuse, 0x1 ;  /* 0x0000000117157836 */ /* 0x040fe40000000000 */
[----:B------:R-:W-:Y:S02]  /*1140*/  IMAD.MOV.U32 R22, RZ, RZ, RZ ;  /* 0x000000ffff167224 */ /* 0x000fe400078e00ff */
[----:B------:R-:W-:Y:S01]  /*1150*/  VIADD R23, R23, 0x2 ;  /* 0x0000000217177836 */ /* 0x000fe20000000000 */
[----:B--2---:R-:W-:Y:S02]  /*1160*/  SEL R33, R20, 0xff800000, P3 ;  /* 0xff80000014217807 */ /* 0x004fe40001800000 */
[----:B------:R-:W-:Y:S01]  /*1170*/  ISETP.GT.AND P3, PT, R28, -0x1, P1 ;  /* 0xffffffff1c00780c */ /* 0x000fe20000f64270 */
[----:B------:R-:W-:-:S12]  /*1180*/  IMAD.WIDE R20, R21, 0x4, R48 ;  /* 0x0000000415147825 */ /* 0x000fd800078e0230 */
[----:B------:R1:W2:Y:S01]  /*1190*/  @P3 LDG.E.EL R22, desc[UR6][R20.64] ;  /* 0x0000000614163981 */ /* 0x0002a2000c2e1900 */
[----:B---3--:R-:W-:Y:S01]  /*11a0*/  SEL R30, R17, 0xff800000, P2 ;  /* 0xff800000111e7807 */ /* 0x008fe20001000000 */
[----:B------:R-:W-:Y:S02]  /*11b0*/  IMAD.MOV.U32 R17, RZ, RZ, RZ ;  /* 0x000000ffff117224 */ /* 0x000fe400078e00ff */
[----:B-1----:R-:W-:-:S05]  /*11c0*/  IMAD.WIDE R20, R23, 0x4, R48 ;  /* 0x0000000417147825 */ /* 0x002fca00078e0230 */
[----:B------:R-:W3:Y:S01]  /*11d0*/  @P3 LDG.E.EL R17, desc[UR6][R20.64] ;  /* 0x0000000614113981 */ /* 0x000ee2000c2e1900 */
[----:B------:R-:W-:Y:S02]  /*11e0*/  P2R R11, PR, RZ, 0x10 ;  /* 0x00000010ff0b7803 */ /* 0x000fe40000000000 */
[----:B------:R-:W-:Y:S02]  /*11f0*/  P2R R10, PR, RZ, 0x40 ;  /* 0x00000040ff0a7803 */ /* 0x000fe40000000000 */
[----:B------:R-:W-:Y:S01]  /*1200*/  FSETP.NAN.AND P2, PT, R30, R30, PT ;  /* 0x0000001e1e00720b */ /* 0x000fe20003f48000 */
[----:B------:R-:W-:-:S04]  /*1210*/  IMAD R19, R28, 0x2, R40 ;  /* 0x000000021c137824 */ /* 0x000fc800078e0228 */
[----:B------:R-:W-:Y:S01]  /*1220*/  IMAD.WIDE R18, R19, 0x4, R48 ;  /* 0x0000000413127825 */ /* 0x000fe200078e0230 */
[----:B--2---:R-:W-:-:S04]  /*1230*/  SEL R22, R22, 0xff800000, P3 ;  /* 0xff80000016167807 */ /* 0x004fc80001800000 */
[C---:B------:R-:W-:Y:S02]  /*1240*/  FSETP.GT.AND P4, PT, R22.reuse, R33, PT ;  /* 0x000000211600720b */ /* 0x040fe40003f84000 */
[----:B------:R-:W-:Y:S02]  /*1250*/  FSETP.NAN.AND P6, PT, R22, R22, PT ;  /* 0x000000161600720b */ /* 0x000fe40003fc8000 */
[----:B------:R-:W-:Y:S02]  /*1260*/  P2R R59, PR, RZ, 0x10 ;  /* 0x00000010ff3b7803 */ /* 0x000fe40000000000 */
[----:B---3--:R-:W-:-:S07]  /*1270*/  SEL R23, R17, 0xff800000, P3 ;  /* 0xff80000011177807 */ /* 0x008fce0001800000 */
[----:B------:R-:W-:Y:S02]  /*1280*/  @!P4 SEL R22, R22, R33, P6 ;  /* 0x000000211616c207 */ /* 0x000fe40003000000 */
[----:B------:R-:W-:Y:S02]  /*1290*/  FSETP.GEU.AND P4, PT, R27, R30, PT ;  /* 0x0000001e1b00720b */ /* 0x000fe40003f8e000 */
[----:B------:R-:W-:-:S11]  /*12a0*/  FSETP.GEU.AND P3, PT, R22, R23, PT ;  /* 0x000000171600720b */ /* 0x000fd60003f6e000 */
[----:B------:R-:W-:Y:S02]  /*12b0*/  @P4 SEL R30, R30, R27, P2 ;  /* 0x0000001b1e1e4207 */ /* 0x000fe40001000000 */
[----:B------:R-:W-:-:S04]  /*12c0*/  FSETP.NAN.AND P2, PT, R23, R23, PT ;  /* 0x000000171700720b */ /* 0x000fc80003f48000 */
[----:B------:R-:W-:Y:S02]  /*12d0*/  @P3 SEL R23, R23, R22, P2 ;  /* 0x0000001617173207 */ /* 0x000fe40001000000 */
[----:B------:R-:W-:Y:S01]  /*12e0*/  ISETP.GT.AND P2, PT, R28, RZ, P5 ;  /* 0x000000ff1c00720c */ /* 0x000fe20002f44270 */
[----:B------:R-:W-:-:S12]  /*12f0*/  IMAD.MOV.U32 R22, RZ, RZ, RZ ;  /* 0x000000ffff167224 */ /* 0x000fd800078e00ff */
[----:B------:R1:W2:Y:S01]  /*1300*/  @P2 LDG.E.EL R22, desc[UR6][R18.64] ;  /* 0x0000000612162981 */ /* 0x0002a2000c2e1900 */
[----:B------:R-:W-:Y:S02]  /*1310*/  P2R R17, PR, RZ, 0x10 ;  /* 0x00000010ff117803 */ /* 0x000fe40000000000 */
[----:B------:R-:W-:Y:S01]  /*1320*/  P2R R60, PR, RZ, 0x8 ;  /* 0x00000008ff3c7803 */ /* 0x000fe20000000000 */
[----:B------:R-:W-:Y:S01]  /*1330*/  IMAD R21, R28, 0x2, R86 ;  /* 0x000000021c157824 */ /* 0x000fe200078e0256 */
[----:B------:R-:W-:-:S03]  /*1340*/  CS2R R26, SRZ ;  /* 0x00000000001a7805 */ /* 0x000fc6000001ff00 */
[----:B------:R-:W-:-:S04]  /*1350*/  IMAD.WIDE R20, R21, 0x4, R48 ;  /* 0x0000000415147825 */ /* 0x000fc800078e0230 */
[----:B-1----:R-:W-:Y:S01]  /*1360*/  IMAD.MOV.U32 R19, RZ, RZ, RZ ;  /* 0x000000ffff137224 */ /* 0x002fe200078e00ff */
[----:B--2---:R-:W-:-:S04]  /*1370*/  SEL R22, R22, 0xff800000, P2 ;  /* 0xff80000016167807 */ /* 0x004fc80001000000 */
[-C--:B------:R-:W-:Y:S02]  /*1380*/  FSETP.GEU.AND P4, PT, R23, R22.reuse, PT ;  /* 0x000000161700720b */ /* 0x080fe40003f8e000 */
[----:B------:R-:W-:-:S11]  /*1390*/  FSETP.NAN.AND P3, PT, R22, R22, PT ;  /* 0x000000161600720b */ /* 0x000fd60003f68000 */
[----:B------:R-:W-:Y:S02]  /*13a0*/  @P4 SEL R22, R22, R23, P3 ;  /* 0x0000001716164207 */ /* 0x000fe40001800000 */
[----:B------:R-:W-:-:S04]  /*13b0*/  LOP3.LUT R23, R78, R28, RZ, 0xfc, !PT ;  /* 0x0000001c4e177212 */ /* 0x000fc800078efcff */
[----:B------:R-:W-:-:S13]  /*13c0*/  ISETP.GT.AND P3, PT, R23, -0x1, PT ;  /* 0xffffffff1700780c */ /* 0x000fda0003f64270 */
[----:B------:R-:W2:Y:S04]  /*13d0*/  @P3 LDG.E.EL R26, desc[UR6][R20.64] ;  /* 0x00000006141a3981 */ /* 0x000ea8000c2e1900 */
[----:B------:R1:W3:Y:S01]  /*13e0*/  @P3 LDG.E.EL R19, desc[UR6][R20.64+0x4] ;  /* 0x0000040614133981 */ /* 0x0002e2000c2e1900 */
[----:B------:R-:W-:Y:S01]  /*13f0*/  P2R R24, PR, RZ, 0x10 ;  /* 0x00000010ff187803 */ /* 0x000fe20000000000 */
[----:B------:R-:W-:-:S04]  /*1400*/  VIADD R36, R86, 0x80 ;  /* 0x0000008056247836 */ /* 0x000fc80000000000 */
[----:B-1----:R-:W-:-:S04]  /*1410*/  IMAD R21, R81, 0x2, R36 ;  /* 0x0000000251157824 */ /* 0x002fc800078e0224 */
[----:B------:R-:W-:-:S05]  /*1420*/  IMAD.WIDE R20, R21, 0x4, R48 ;  /* 0x0000000415147825 */ /* 0x000fca00078e0230 */
[----:B------:R-:W4:Y:S01]  /*1430*/  @P0 LDG.E.EL R62, desc[UR6][R20.64] ;  /* 0x00000006143e0981 */ /* 0x000f22000c2e1900 */
[----:B--2---:R-:W-:-:S04]  /*1440*/  SEL R23, R26, 0xff800000, P3 ;  /* 0xff8000001a177807 */ /* 0x004fc80001800000 */
[-C--:B------:R-:W-:Y:S02]  /*1450*/  FSETP.GEU.AND P4, PT, R22, R23.reuse, PT ;  /* 0x000000171600720b */ /* 0x080fe40003f8e000 */
[----:B------:R-:W-:Y:S02]  /*1460*/  FSETP.NAN.AND P6, PT, R23, R23, PT ;  /* 0x000000171700720b */ /* 0x000fe40003fc8000 */
[----:B---3--:R-:W-:Y:S02]  /*1470*/  SEL R26, R19, 0xff800000, P3 ;  /* 0xff800000131a7807 */ /* 0x008fe40001800000 */
[----:B------:R-:W-:-:S07]  /*1480*/  P2R R18, PR, RZ, 0x10 ;  /* 0x00000010ff127803 */ /* 0x000fce0000000000 */
[----:B------:R-:W-:-:S04]  /*1490*/  @P4 SEL R23, R23, R22, P6 ;  /* 0x0000001617174207 */ /* 0x000fc80003000000 */
[-C--:B------:R-:W-:Y:S02]  /*14a0*/  FSETP.GEU.AND P4, PT, R23, R26.reuse, PT ;  /* 0x0000001a1700720b */ /* 0x080fe40003f8e000 */
[----:B------:R-:W-:-:S11]  /*14b0*/  FSETP.NAN.AND P6, PT, R26, R26, PT ;  /* 0x0000001a1a00720b */ /* 0x000fd60003fc8000 */
[----:B------:R-:W-:Y:S01]  /*14c0*/  @P4 SEL R26, R26, R23, P6 ;  /* 0x000000171a1a4207 */ /* 0x000fe20003000000 */
[----:B------:R-:W-:-:S04]  /*14d0*/  IMAD R23, R28, 0x2, R74 ;  /* 0x000000021c177824 */ /* 0x000fc800078e024a */
[----:B------:R-:W-:-:S05]  /*14e0*/  IMAD.WIDE R22, R23, 0x4, R48 ;  /* 0x0000000417167825 */ /* 0x000fca00078e0230 */
[----:B------:R1:W2:Y:S01]  /*14f0*/  @P2 LDG.E.EL R27, desc[UR6][R22.64] ;  /* 0x00000006161b2981 */ /* 0x0002a2000c2e1900 */
[----:B----4-:R-:W-:-:S04]  /*1500*/  SEL R62, R62, 0xff800000, P0 ;  /* 0xff8000003e3e7807 */ /* 0x010fc80000000000 */
[----:B------:R-:W-:Y:S02]  /*1510*/  FSETP.GEU.AND P0, PT, R30, R62, PT ;  /* 0x0000003e1e00720b */ /* 0x000fe40003f0e000 */
[----:B------:R-:W-:Y:S02]  /*1520*/  LOP3.LUT R61, R2, 0x5, R31, 0xfe, !PT ;  /* 0x00000005023d7812 */ /* 0x000fe400078efe1f */
[----:B------:R-:W-:Y:S02]  /*1530*/  P2R R20, PR, RZ, 0x1 ;  /* 0x00000001ff147803 */ /* 0x000fe40000000000 */
[----:B-1----:R-:W-:-:S04]  /*1540*/  LEA.HI R22, R50, R61, RZ, 0x6 ;  /* 0x0000003d32167211 */ /* 0x002fc800078f30ff */
[----:B------:R-:W-:-:S05]  /*1550*/  LOP3.LUT R22, R22, 0xffffffc0, RZ, 0xc0, !PT ;  /* 0xffffffc016167812 */ /* 0x000fca00078ec0ff */
[----:B------:R-:W-:-:S04]  /*1560*/  IMAD.IADD R61, R61, 0x1, -R22 ;  /* 0x000000013d3d7824 */ /* 0x000fc800078e0a16 */
[----:B------:R-:W-:Y:S02]  /*1570*/  IMAD R33, R61, 0x2, R38 ;  /* 0x000000023d217824 */ /* 0x000fe400078e0226 */
[----:B------:R-:W-:Y:S01]  /*1580*/  IMAD.MOV.U32 R22, RZ, RZ, RZ ;  /* 0x000000ffff167224 */ /* 0x000fe200078e00ff */
[----:B--2---:R-:W-:Y:S02]  /*1590*/  SEL R34, R27, 0xff800000, P2 ;  /* 0xff8000001b227807 */ /* 0x004fe40001000000 */
[----:B------:R-:W-:-:S04]  /*15a0*/  FSETP.NAN.AND P2, PT, R62, R62, PT ;  /* 0x0000003e3e00720b */ /* 0x000fc80003f48000 */
[----:B------:R-:W-:Y:S02]  /*15b0*/  @P0 SEL R62, R62, R30, P2 ;  /* 0x0000001e3e3e0207 */ /* 0x000fe40001000000 */
[-C--:B------:R-:W-:Y:S02]  /*15c0*/  FSETP.GEU.AND P0, PT, R26, R34.reuse, PT ;  /* 0x000000221a00720b */ /* 0x080fe40003f0e000 */
[----:B------:R-:W-:-:S11]  /*15d0*/  FSETP.NAN.AND P2, PT, R34, R34, PT ;  /* 0x000000222200720b */ /* 0x000fd60003f48000 */
[----:B------:R-:W-:Y:S02]  /*15e0*/  @P0 SEL R34, R34, R26, P2 ;  /* 0x0000001a22220207 */ /* 0x000fe40001000000 */
[----:B------:R-:W-:Y:S01]  /*15f0*/  ISETP.GT.AND P2, PT, R61, RZ, P1 ;  /* 0x000000ff3d00720c */ /* 0x000fe20000f44270 */
[----:B------:R-:W-:-:S12]  /*1600*/  IMAD.WIDE R26, R33, 0x4, R48 ;  /* 0x00000004211a7825 */ /* 0x000fd800078e0230 */
[----:B------:R1:W2:Y:S01]  /*1610*/  @P2 LDG.E.EL R22, desc[UR6][R26.64] ;  /* 0x000000061a162981 */ /* 0x0002a2000c2e1900 */
[C---:B------:R-:W-:Y:S02]  /*1620*/  VIADD R23, R33.reuse, 0x1 ;  /* 0x0000000121177836 */ /* 0x040fe40000000000 */
[----:B------:R-:W-:Y:S02]  /*1630*/  IMAD.MOV.U32 R30, RZ, RZ, RZ ;  /* 0x000000ffff1e7224 */ /* 0x000fe400078e00ff */
[----:B-1----:R-:W-:-:S04]  /*1640*/  VIADD R27, R33, 0x2 ;  /* 0x00000002211b7836 */ /* 0x002fc80000000000 */
[--C-:B------:R-:W-:Y:S01]  /*1650*/  IMAD.WIDE R26, R27, 0x4, R48.reuse ;  /* 0x000000041b1a7825 */ /* 0x100fe200078e0230 */
[----:B--2---:R-:W-:Y:S02]  /*1660*/  SEL R35, R22, 0xff800000, P2 ;  /* 0xff80000016237807 */ /* 0x004fe40001000000 */
[----:B------:R-:W-:Y:S01]  /*1670*/  ISETP.GT.AND P2, PT, R61, -0x1, P1 ;  /* 0xffffffff3d00780c */ /* 0x000fe20000f44270 */
[----:B------:R-:W-:-:S12]  /*1680*/  IMAD.WIDE R22, R23, 0x4, R48 ;  /* 0x0000000417167825 */ /* 0x000fd800078e0230 */
[----:B------:R1:W2:Y:S04]  /*1690*/  @P2 LDG.E.EL R30, desc[UR6][R22.64] ;  /* 0x00000006161e2981 */ /* 0x0002a8000c2e1900 */
[----:B------:R3:W4:Y:S01]  /*16a0*/  @P2 LDG.E.EL R32, desc[UR6][R26.64] ;  /* 0x000000061a202981 */ /* 0x000722000c2e1900 */
[----:B------:R-:W-:-:S04]  /*16b0*/  IMAD R33, R28, 0x2, R36 ;  /* 0x000000021c217824 */ /* 0x000fc800078e0224 */
[----:B-1----:R-:W-:Y:S01]  /*16c0*/  IMAD.WIDE R22, R33, 0x4, R48 ;  /* 0x0000000421167825 */ /* 0x002fe200078e0230 */
[----:B------:R-:W-:-:S04]  /*16d0*/  P2R R21, PR, RZ, 0x1 ;  /* 0x00000001ff157803 */ /* 0x000fc80000000000 */
[----:B------:R-:W5:Y:S01]  /*16e0*/  @P3 LDG.E.EL R65, desc[UR6][R22.64] ;  /* 0x0000000616413981 */ /* 0x000f62000c2e1900 */
[----:B------:R-:W-:Y:S02]  /*16f0*/  IMAD R33, R61, 0x2, R40 ;  /* 0x000000023d217824 */ /* 0x000fe400078e0228 */
[----:B---3--:R-:W-:Y:S01]  /*1700*/  IMAD.MOV.U32 R26, RZ, RZ, RZ ;  /* 0x000000ffff1a7224 */ /* 0x008fe200078e00ff */
[----:B--2---:R-:W-:-:S04]  /*1710*/  SEL R30, R30, 0xff800000, P2 ;  /* 0xff8000001e1e7807 */ /* 0x004fc80001000000 */
[C---:B------:R-:W-:Y:S02]  /*1720*/  FSETP.GT.AND P0, PT, R30.reuse, R35, PT ;  /* 0x000000231e00720b */ /* 0x040fe40003f04000 */
[----:B------:R-:W-:-:S11]  /*1730*/  FSETP.NAN.AND P6, PT, R30, R30, PT ;  /* 0x0000001e1e00720b */ /* 0x000fd60003fc8000 */
[----:B------:R-:W-:Y:S02]  /*1740*/  @!P0 SEL R30, R30, R35, P6 ;  /* 0x000000231e1e8207 */ /* 0x000fe40003000000 */
[----:B------:R-:W-:Y:S02]  /*1750*/  ISETP.GT.AND P6, PT, R61, RZ, P5 ;  /* 0x000000ff3d00720c */ /* 0x000fe40002fc4270 */
[----:B----4-:R-:W-:Y:S01]  /*1760*/  SEL R35, R32, 0xff800000, P2 ;  /* 0xff80000020237807 */ /* 0x010fe20001000000 */
[----:B------:R-:W-:-:S10]  /*1770*/  IMAD.WIDE R32, R33, 0x4, R48 ;  /* 0x0000000421207825 */ /* 0x000fd400078e0230 */
[----:B------:R-:W2:Y:S01]  /*1780*/  @P6 LDG.E.EL R26, desc[UR6][R32.64] ;  /* 0x00000006201a6981 */ /* 0x000ea2000c2e1900 */
[----:B-----5:R-:W-:Y:S02]  /*1790*/  SEL R65, R65, 0xff800000, P3 ;  /* 0xff80000041417807 */ /* 0x020fe40001800000 */
[----:B------:R-:W-:Y:S02]  /*17a0*/  P2R R63, PR, RZ, 0x1 ;  /* 0x00000001ff3f7803 */ /* 0x000fe40000000000 */
[-C--:B------:R-:W-:Y:S02]  /*17b0*/  FSETP.GEU.AND P0, PT, R34, R65.reuse, PT ;  /* 0x000000412200720b */ /* 0x080fe40003f0e000 */
[----:B------:R-:W-:Y:S02]  /*17c0*/  FSETP.NAN.AND P2, PT, R65, R65, PT ;  /* 0x000000414100720b */ /* 0x000fe40003f48000 */
        /* <DEDUP_REMOVED lines=11> */
[----:B------:R-:W-:Y:S01]  /*1880*/  FSETP.NAN.AND P2, PT, R30, R30, PT ;  /* 0x0000001e1e00720b */ /* 0x000fe20003f48000 */
[----:B------:R-:W-:-:S10]  /*1890*/  IMAD.WIDE R26, R27, 0x4, R48 ;  /* 0x000000041b1a7825 */ /* 0x000fd400078e0230 */
[----:B------:R-:W-:Y:S02]  /*18a0*/  @P0 SEL R30, R30, R35, P2 ;  /* 0x000000231e1e0207 */ /* 0x000fe40001000000 */
[----:B------:R-:W-:-:S13]  /*18b0*/  ISETP.GT.AND P2, PT, R23, -0x1, PT ;  /* 0xffffffff1700780c */ /* 0x000fda0003f44270 */
        /* <DEDUP_REMOVED lines=8> */
[----:B------:R-:W2:Y:S01]  /*1940*/  @P2 LDG.E.EL R30, desc[UR6][R26.64+0x4] ;  /* 0x000004061a1e2981 */ /* 0x000ea2000c2e1900 */
[----:B------:R-:W-:Y:S01]  /*1950*/  P2R R23, PR, RZ, 0x8 ;  /* 0x00000008ff177803 */ /* 0x000fe20000000000 */
[----:B------:R-:W-:Y:S01]  /*1960*/  IMAD.MOV.U32 R34, RZ, RZ, RZ ;  /* 0x000000ffff227224 */ /* 0x000fe200078e00ff */
[----:B--2---:R-:W-:-:S04]  /*1970*/  SEL R68, R30, 0xff800000, P2 ;  /* 0xff8000001e447807 */ /* 0x004fc80001000000 */
[-C--:B------:R-:W-:Y:S02]  /*1980*/  FSETP.GEU.AND P3, PT, R33, R68.reuse, PT ;  /* 0x000000442100720b */ /* 0x080fe40003f6e000 */
[----:B------:R-:W-:-:S11]  /*1990*/  FSETP.NAN.AND P0, PT, R68, R68, PT ;  /* 0x000000444400720b */ /* 0x000fd60003f08000 */
[----:B------:R-:W-:Y:S02]  /*19a0*/  @P3 SEL R68, R68, R33, P0 ;  /* 0x0000002144443207 */ /* 0x000fe40000000000 */
[----:B------:R-:W-:-:S04]  /*19b0*/  LOP3.LUT R33, R2, 0x6, R31, 0xfe, !PT ;  /* 0x0000000602217812 */ /* 0x000fc800078efe1f */
[----:B------:R-:W-:-:S04]  /*19c0*/  LEA.HI R30, R50, R33, RZ, 0x6 ;  /* 0x00000021321e7211 */ /* 0x000fc800078f30ff */
[----:B------:R-:W-:-:S05]  /*19d0*/  LOP3.LUT R30, R30, 0xffffffc0, RZ, 0xc0, !PT ;  /* 0xffffffc01e1e7812 */ /* 0x000fca00078ec0ff */
[----:B------:R-:W-:-:S05]  /*19e0*/  IMAD.IADD R30, R33, 0x1, -R30 ;  /* 0x00000001211e7824 */ /* 0x000fca00078e0a1e */
[C---:B------:R-:W-:Y:S01]  /*19f0*/  ISETP.GT.AND P0, PT, R30.reuse, RZ, P1 ;  /* 0x000000ff1e00720c */ /* 0x040fe20000f04270 */
[----:B------:R-:W-:-:S04]  /*1a00*/  IMAD R33, R30, 0x2, R38 ;  /* 0x000000021e217824 */ /* 0x000fc800078e0226 */
[----:B------:R-:W-:-:S08]  /*1a10*/  IMAD.WIDE R26, R33, 0x4, R48 ;  /* 0x00000004211a7825 */ /* 0x000fd000078e0230 */
[----:B------:R-:W2:Y:S01]  /*1a20*/  @P0 LDG.E.EL R34, desc[UR6][R26.64] ;  /* 0x000000061a220981 */ /* 0x000ea2000c2e1900 */
[----:B------:R-:W-:Y:S02]  /*1a30*/  VIADD R35, R33, 0x1 ;  /* 0x0000000121237836 */ /* 0x000fe40000000000 */
[----:B------:R-:W-:Y:S01]  /*1a40*/  IMAD.MOV.U32 R36, RZ, RZ, RZ ;  /* 0x000000ffff247224 */ /* 0x000fe200078e00ff */
[----:B--2---:R-:W-:Y:S02]  /*1a50*/  SEL R37, R34, 0xff800000, P0 ;  /* 0xff80000022257807 */ /* 0x004fe40000000000 */
[----:B------:R-:W-:Y:S01]  /*1a60*/  ISETP.GT.AND P0, PT, R30, -0x1, P1 ;  /* 0xffffffff1e00780c */ /* 0x000fe20000f04270 */
[----:B------:R-:W-:-:S12]  /*1a70*/  IMAD.WIDE R34, R35, 0x4, R48 ;  /* 0x0000000423227825 */ /* 0x000fd800078e0230 */
[----:B------:R-:W2:Y:S01]  /*1a80*/  @P0 LDG.E.EL R36, desc[UR6][R34.64] ;  /* 0x0000000622240981 */ /* 0x000ea2000c2e1900 */
[----:B------:R-:W-:Y:S02]  /*1a90*/  P2R R19, PR, RZ, 0x10 ;  /* 0x00000010ff137803 */ /* 0x000fe40000000000 */
[----:B------:R-:W-:Y:S01]  /*1aa0*/  P2R R32, PR, RZ, 0x8 ;  /* 0x00000008ff207803 */ /* 0x000fe20000000000 */
[----:B------:R-:W-:-:S04]  /*1ab0*/  IMAD R27, R61, 0x2, R74 ;  /* 0x000000023d1b7824 */ /* 0x000fc800078e024a */
[----:B------:R-:W-:-:S05]  /*1ac0*/  IMAD.WIDE R26, R27, 0x4, R48 ;  /* 0x000000041b1a7825 */ /* 0x000fca00078e0230 */
[----:B------:R-:W3:Y:S01]  /*1ad0*/  @P6 LDG.E.EL R39, desc[UR6][R26.64] ;  /* 0x000000061a276981 */ /* 0x000ee2000c2e1900 */
[----:B--2---:R-:W-:-:S04]  /*1ae0*/  SEL R44, R36, 0xff800000, P0 ;  /* 0xff800000242c7807 */ /* 0x004fc80000000000 */
[C---:B------:R-:W-:Y:S02]  /*1af0*/  FSETP.GT.AND P4, PT, R44.reuse, R37, PT ;  /* 0x000000252c00720b */ /* 0x040fe40003f84000 */
[----:B------:R-:W-:-:S11]  /*1b00*/  FSETP.NAN.AND P3, PT, R44, R44, PT ;  /* 0x0000002c2c00720b */ /* 0x000fd60003f68000 */
[----:B------:R-:W-:Y:S01]  /*1b10*/  @!P4 SEL R44, R44, R37, P3 ;  /* 0x000000252c2cc207 */ /* 0x000fe20001800000 */
[----:B------:R-:W-:Y:S02]  /*1b20*/  VIADD R37, R33, 0x2 ;  /* 0x0000000221257836 */ /* 0x000fe40000000000 */
[----:B------:R-:W-:Y:S02]  /*1b30*/  IMAD.MOV.U32 R33, RZ, RZ, RZ ;  /* 0x000000ffff217224 */ /* 0x000fe400078e00ff */
[----:B------:R-:W-:-:S05]  /*1b40*/  IMAD.WIDE R36, R37, 0x4, R48 ;  /* 0x0000000425247825 */ /* 0x000fca00078e0230 */
[----:B------:R-:W2:Y:S01]  /*1b50*/  @P0 LDG.E.EL R33, desc[UR6][R36.64] ;  /* 0x0000000624210981 */ /* 0x000ea2000c2e1900 */
[----:B---3--:R-:W-:-:S04]  /*1b60*/  SEL R39, R39, 0xff800000, P6 ;  /* 0xff80000027277807 */ /* 0x008fc80003000000 */
[-C--:B------:R-:W-:Y:S01]  /*1b70*/  FSETP.NAN.AND P6, PT, R39, R39.reuse, PT ;  /* 0x000000272700720b */ /* 0x080fe20003fc8000 */
[----:B------:R-:W-:Y:S02]  /*1b80*/  IMAD R35, R30, 0x2, R40 ;  /* 0x000000021e237824 */ /* 0x000fe400078e0228 */
[----:B------:R-:W-:Y:S02]  /*1b90*/  IMAD.MOV.U32 R26, RZ, RZ, RZ ;  /* 0x000000ffff1a7224 */ /* 0x000fe400078e00ff */
[----:B------:R-:W-:Y:S01]  /*1ba0*/  IMAD.WIDE R34, R35, 0x4, R48 ;  /* 0x0000000423227825 */ /* 0x000fe200078e0230 */
[----:B--2---:R-:W-:Y:S02]  /*1bb0*/  SEL R47, R33, 0xff800000, P0 ;  /* 0xff800000212f7807 */ /* 0x004fe40000000000 */
[----:B------:R-:W-:-:S04]  /*1bc0*/  FSETP.GEU.AND P0, PT, R68, R39, PT ;  /* 0x000000274400720b */ /* 0x000fc80003f0e000 */
[----:B------:R-:W-:-:S09]  /*1bd0*/  P2R R33, PR, RZ, 0x1 ;  /* 0x00000001ff217803 */ /* 0x000fd20000000000 */
[----:B------:R-:W-:Y:S02]  /*1be0*/  @P0 SEL R39, R39, R68, P6 ;  /* 0x0000004427270207 */ /* 0x000fe40003000000 */
[-C--:B------:R-:W-:Y:S02]  /*1bf0*/  FSETP.GEU.AND P0, PT, R44, R47.reuse, PT ;  /* 0x0000002f2c00720b */ /* 0x080fe40003f0e000 */
[----:B------:R-:W-:Y:S02]  /*1c00*/  FSETP.NAN.AND P6, PT, R47, R47, PT ;  /* 0x0000002f2f00720b */ /* 0x000fe40003fc8000 */
[----:B------:R-:W-:-:S09]  /*1c10*/  P2R R67, PR, RZ, 0x1 ;  /* 0x00000001ff437803 */ /* 0x000fd20000000000 */
[----:B------:R-:W-:Y:S02]  /*1c20*/  @P0 SEL R47, R47, R44, P6 ;  /* 0x0000002c2f2f0207 */ /* 0x000fe40003000000 */
[----:B------:R-:W-:-:S13]  /*1c30*/  ISETP.GT.AND P0, PT, R30, RZ, P5 ;  /* 0x000000ff1e00720c */ /* 0x000fda0002f04270 */
[----:B------:R1:W2:Y:S01]  /*1c40*/  @P0 LDG.E.EL R26, desc[UR6][R34.64] ;  /* 0x00000006221a0981 */ /* 0x0002a2000c2e1900 */
[----:B------:R-:W-:Y:S01]  /*1c50*/  LOP3.LUT R37, R78, R30, RZ, 0xfc, !PT ;  /* 0x0000001e4e257212 */ /* 0x000fe200078efcff */
[----:B------:R-:W-:Y:S02]  /*1c60*/  IMAD R27, R30, 0x2, R86 ;  /* 0x000000021e1b7824 */ /* 0x000fe400078e0256 */
[----:B------:R-:W-:Y:S02]  /*1c70*/  IMAD.MOV.U32 R44, RZ, RZ, RZ ;  /* 0x000000ffff2c7224 */ /* 0x000fe400078e00ff */
[----:B-1----:R-:W-:Y:S01]  /*1c80*/  IMAD.MOV.U32 R35, RZ, RZ, RZ ;  /* 0x000000ffff237224 */ /* 0x002fe200078e00ff */
[----:B--2---:R-:W-:-:S04]  /*1c90*/  SEL R36, R26, 0xff800000, P0 ;  /* 0xff8000001a247807 */ /* 0x004fc80000000000 */
[-C--:B------:R-:W-:Y:S02]  /*1ca0*/  FSETP.GEU.AND P3, PT, R47, R36.reuse, PT ;  /* 0x000000242f00720b */ /* 0x080fe40003f6e000 */
[----:B------:R-:W-:Y:S01]  /*1cb0*/  FSETP.NAN.AND P6, PT, R36, R36, PT ;  /* 0x000000242400720b */ /* 0x000fe20003fc8000 */
[----:B------:R-:W-:-:S10]  /*1cc0*/  IMAD.WIDE R26, R27, 0x4, R48 ;  /* 0x000000041b1a7825 */ /* 0x000fd400078e0230 */
[----:B------:R-:W-:Y:S02]  /*1cd0*/  @P3 SEL R36, R36, R47, P6 ;  /* 0x0000002f24243207 */ /* 0x000fe40003000000 */
[----:B------:R-:W-:-:S13]  /*1ce0*/  ISETP.GT.AND P6, PT, R37, -0x1, PT ;  /* 0xffffffff2500780c */ /* 0x000fda0003fc4270 */
[----:B------:R-:W2:Y:S04]  /*1cf0*/  @P6 LDG.E.EL R44, desc[UR6][R26.64] ;  /* 0x000000061a2c6981 */ /* 0x000ea8000c2e1900 */
[----:B------:R1:W3:Y:S01]  /*1d00*/  @P6 LDG.E.EL R35, desc[UR6][R26.64+0x4] ;  /* 0x000004061a236981 */ /* 0x0002e2000c2e1900 */
[----:B------:R-:W-:Y:S02]  /*1d10*/  P2R R66, PR, RZ, 0x10 ;  /* 0x00000010ff427803 */ /* 0x000fe40000000000 */
[----:B------:R-:W-:Y:S01]  /*1d20*/  P2R R68, PR, RZ, 0x8 ;  /* 0x00000008ff447803 */ /* 0x000fe20000000000 */
[----:B------:R-:W-:-:S04]  /*1d30*/  IMAD R69, R61, 0x2, R82 ;  /* 0x000000023d457824 */ /* 0x000fc800078e0252 */
[----:B-1----:R-:W-:Y:S01]  /*1d40*/  IMAD.WIDE R26, R69, 0x4, R48 ;  /* 0x00000004451a7825 */ /* 0x002fe200078e0230 */
[----:B--2---:R-:W-:-:S04]  /*1d50*/  SEL R37, R44, 0xff800000, P6 ;  /* 0xff8000002c257807 */ /* 0x004fc80003000000 */
[-C--:B------:R-:W-:Y:S02]  /*1d60*/  FSETP.GEU.AND P4, PT, R36, R37.reuse, PT ;  /* 0x000000252400720b */ /* 0x080fe40003f8e000 */
[----:B------:R-:W-:Y:S02]  /*1d70*/  FSETP.NAN.AND P3, PT, R37, R37, PT ;  /* 0x000000252500720b */ /* 0x000fe40003f68000 */
[----:B---3--:R-:W-:Y:S02]  /*1d80*/  SEL R47, R35, 0xff800000, P6 ;  /* 0xff800000232f7807 */ /* 0x008fe40003000000 */
[----:B------:R-:W-:-:S07]  /*1d90*/  P2R R34, PR, RZ, 0x10 ;  /* 0x00000010ff227803 */ /* 0x000fce0000000000 */
[----:B------:R-:W-:-:S04]  /*1da0*/  @P4 SEL R37, R37, R36, P3 ;  /* 0x0000002425254207 */ /* 0x000fc80001800000 */
[-C--:B------:R-:W-:Y:S02]  /*1db0*/  FSETP.GEU.AND P4, PT, R37, R47.reuse, PT ;  /* 0x0000002f2500720b */ /* 0x080fe40003f8e000 */
[----:B------:R-:W-:Y:S01]  /*1dc0*/  FSETP.NAN.AND P3, PT, R47, R47, PT ;  /* 0x0000002f2f00720b */ /* 0x000fe20003f68000 */
[----:B------:R-:W-:-:S06]  /*1dd0*/  IMAD.MOV.U32 R44, RZ, RZ, RZ ;  /* 0x000000ffff2c7224 */ /* 0x000fcc00078e00ff */
[----:B------:R1:W2:Y:S04]  /*1de0*/  @P2 LDG.E.EL R44, desc[UR6][R26.64] ;  /* 0x000000061a2c2981 */ /* 0x0002a8000c2e1900 */
[----:B------:R-:W-:Y:S01]  /*1df0*/  @P4 SEL R47, R47, R37, P3 ;  /* 0x000000252f2f4207 */ /* 0x000fe20001800000 */
[----:B------:R-:W-:-:S04]  /*1e00*/  IMAD R37, R30, 0x2, R74 ;  /* 0x000000021e257824 */ /* 0x000fc800078e024a */
[----:B------:R-:W-:-:S05]  /*1e10*/  IMAD.WIDE R36, R37, 0x4, R48 ;  /* 0x0000000425247825 */ /* 0x000fca00078e0230 */
[----:B------:R-:W3:Y:S01]  /*1e20*/  @P0 LDG.E.EL R70, desc[UR6][R36.64] ;  /* 0x0000000624460981 */ /* 0x000ee2000c2e1900 */
[----:B------:R-:W-:Y:S02]  /*1e30*/  LOP3.LUT R31, R2, 0x7, R31, 0xfe, !PT ;  /* 0x00000007021f7812 */ /* 0x000fe400078efe1f */
[----:B------:R-:W-:Y:S02]  /*1e40*/  P2R R75, PR, RZ, 0x4 ;  /* 0x00000004ff4b7803 */ /* 0x000fe40000000000 */
[----:B------:R-:W-:-:S04]  /*1e50*/  LEA.HI R50, R50, R31, RZ, 0x6 ;  /* 0x0000001f32327211 */ /* 0x000fc800078f30ff */
[----:B------:R-:W-:-:S05]  /*1e60*/  LOP3.LUT R50, R50, 0xffffffc0, RZ, 0xc0, !PT ;  /* 0xffffffc032327812 */ /* 0x000fca00078ec0ff */
[----:B------:R-:W-:Y:S02]  /*1e70*/  IMAD.IADD R31, R31, 0x1, -R50 ;  /* 0x000000011f1f7824 */ /* 0x000fe400078e0a32 */
[----:B-1----:R-:W-:Y:S01]  /*1e80*/  IMAD.MOV.U32 R26, RZ, RZ, RZ ;  /* 0x000000ffff1a7224 */ /* 0x002fe200078e00ff */
[----:B--2---:R-:W-:-:S04]  /*1e90*/  SEL R44, R44, 0xff800000, P2 ;  /* 0xff8000002c2c7807 */ /* 0x004fc80001000000 */
[----:B------:R-:W-:Y:S02]  /*1ea0*/  FSETP.GEU.AND P3, PT, R39, R44, PT ;  /* 0x0000002c2700720b */ /* 0x000fe40003f6e000 */
[----:B---3--:R-:W-:-:S04]  /*1eb0*/  SEL R70, R70, 0xff800000, P0 ;  /* 0xff80000046467807 */ /* 0x008fc80000000000 */
[----:B------:R-:W-:Y:S02]  /*1ec0*/  FSETP.GEU.AND P2, PT, R47, R70, PT ;  /* 0x000000462f00720b */ /* 0x000fe40003f4e000 */
[----:B------:R-:W-:-:S05]  /*1ed0*/  FSETP.NAN.AND P0, PT, R44, R44, PT ;  /* 0x0000002c2c00720b */ /* 0x000fca0003f08000 */
[----:B------:R-:W-:Y:S02]  /*1ee0*/  @P3 SEL R44, R44, R39, P0 ;  /* 0x000000272c2c3207 */ /* 0x000fe40000000000 */
[----:B------:R-:W-:-:S04]  /*1ef0*/  FSETP.NAN.AND P0, PT, R70, R70, PT ;  /* 0x000000464600720b */ /* 0x000fc80003f08000 */
[----:B------:R-:W-:Y:S02]  /*1f00*/  @P2 SEL R70, R70, R47, P0 ;  /* 0x0000002f46462207 */ /* 0x000fe40000000000 */
[C---:B------:R-:W-:Y:S01]  /*1f10*/  ISETP.GT.AND P0, PT, R31.reuse, RZ, P1 ;  /* 0x000000ff1f00720c */ /* 0x040fe20000f04270 */
[----:B------:R-:W-:-:S04]  /*1f20*/  IMAD R47, R31, 0x2, R38 ;  /* 0x000000021f2f7824 */ /* 0x000fc800078e0226 */
[----:B------:R-:W-:-:S08]  /*1f30*/  IMAD.WIDE R38, R47, 0x4, R48 ;  /* 0x000000042f267825 */ /* 0x000fd000078e0230 */
[----:B------:R-:W2:Y:S01]  /*1f40*/  @P0 LDG.E.EL R26, desc[UR6][R38.64] ;  /* 0x00000006261a0981 */ /* 0x000ea2000c2e1900 */
[----:B------:R-:W-:Y:S01]  /*1f50*/  ISETP.GT.AND P1, PT, R31, -0x1, P1 ;  /* 0xffffffff1f00780c */ /* 0x000fe20000f24270 */
[----:B------:R-:W-:Y:S02]  /*1f60*/  VIADD R27, R47, 0x1 ;  /* 0x000000012f1b7836 */ /* 0x000fe40000000000 */
[----:B------:R-:W-:Y:S01]  /*1f70*/  IMAD.MOV.U32 R50, RZ, RZ, RZ ;  /* 0x000000ffff327224 */ /* 0x000fe200078e00ff */
[----:B--2---:R-:W-:Y:S01]  /*1f80*/  SEL R71, R26, 0xff800000, P0 ;  /* 0xff8000001a477807 */ /* 0x004fe20000000000 */
[----:B------:R-:W-:-:S08]  /*1f90*/  IMAD.WIDE R26, R27, 0x4, R48 ;  /* 0x000000041b1a7825 */ /* 0x000fd000078e0230 */
[----:B------:R-:W2:Y:S01]  /*1fa0*/  @P1 LDG.E.EL R50, desc[UR6][R26.64] ;  /* 0x000000061a321981 */ /* 0x000ea2000c2e1900 */
[----:B------:R-:W-:Y:S01]  /*1fb0*/  P2R R37, PR, RZ, 0x4 ;  /* 0x00000004ff257803 */ /* 0x000fe20000000000 */
[----:B------:R-:W-:-:S04]  /*1fc0*/  VIADD R39, R47, 0x2 ;  /* 0x000000022f277836 */ /* 0x000fc80000000000 */
[----:B------:R-:W-:Y:S01]  /*1fd0*/  IMAD.WIDE R38, R39, 0x4, R48 ;  /* 0x0000000427267825 */ /* 0x000fe200078e0230 */
[----:B--2---:R-:W-:-:S04]  /*1fe0*/  SEL R50, R50, 0xff800000, P1 ;  /* 0xff80000032327807 */ /* 0x004fc80000800000 */
[C---:B------:R-:W-:Y:S02]  /*1ff0*/  FSETP.GT.AND P2, PT, R50.reuse, R71, PT ;  /* 0x000000473200720b */ /* 0x040fe40003f44000 */
[----:B------:R-:W-:-:S11]  /*2000*/  FSETP.NAN.AND P0, PT, R50, R50, PT ;  /* 0x000000323200720b */ /* 0x000fd60003f08000 */
[----:B------:R-:W-:Y:S02]  /*2010*/  @!P2 SEL R50, R50, R71, P0 ;  /* 0x000000473232a207 */ /* 0x000fe40000000000 */
[----:B------:R-:W-:Y:S01]  /*2020*/  ISETP.NE.AND P0, PT, R41, RZ, PT ;  /* 0x000000ff2900720c */ /* 0x000fe20003f05270 */
[----:B------:R-:W-:-:S06]  /*2030*/  IMAD.MOV.U32 R41, RZ, RZ, RZ ;  /* 0x000000ffff297224 */ /* 0x000fcc00078e00ff */
[----:B------:R1:W2:Y:S01]  /*2040*/  @P1 LDG.E.EL R41, desc[UR6][R38.64] ;  /* 0x0000000626291981 */ /* 0x0002a2000c2e1900 */
[----:B------:R-:W-:Y:S01]  /*2050*/  IMAD.MOV.U32 R47, RZ, RZ, RZ ;  /* 0x000000ffff2f7224 */ /* 0x000fe200078e00ff */
[----:B------:R-:W-:Y:S02]  /*2060*/  P2R R35, PR, RZ, 0x10 ;  /* 0x00000010ff237803 */ /* 0x000fe40000000000 */
[----:B------:R-:W-:Y:S01]  /*2070*/  ISETP.GT.AND P4, PT, R31, RZ, P5 ;  /* 0x000000ff1f00720c */ /* 0x000fe20002f84270 */
[----:B-1----:R-:W-:Y:S01]  /*2080*/  IMAD.MOV.U32 R39, RZ, RZ, RZ ;  /* 0x000000ffff277224 */ /* 0x002fe200078e00ff */
[----:B--2---:R-:W-:Y:S01]  /*2090*/  SEL R73, R41, 0xff800000, P1 ;  /* 0xff80000029497807 */ /* 0x004fe20000800000 */
[----:B------:R-:W-:-:S04]  /*20a0*/  IMAD R41, R30, 0x2, R82 ;  /* 0x000000021e297824 */ /* 0x000fc800078e0252 */
[----:B------:R-:W-:-:S05]  /*20b0*/  IMAD.WIDE R26, R41, 0x4, R48 ;  /* 0x00000004291a7825 */ /* 0x000fca00078e0230 */
[----:B------:R1:W2:Y:S01]  /*20c0*/  @P6 LDG.E.EL R47, desc[UR6][R26.64] ;  /* 0x000000061a2f6981 */ /* 0x0002a2000c2e1900 */
[----:B------:R-:W-:-:S04]  /*20d0*/  IMAD R41, R31, 0x2, R40 ;  /* 0x000000021f297824 */ /* 0x000fc800078e0228 */
[----:B------:R-:W-:-:S05]  /*20e0*/  IMAD.WIDE R40, R41, 0x4, R48 ;  /* 0x0000000429287825 */ /* 0x000fca00078e0230 */
[----:B------:R-:W3:Y:S01]  /*20f0*/  @P4 LDG.E.EL R39, desc[UR6][R40.64] ;  /* 0x0000000628274981 */ /* 0x000ee2000c2e1900 */
[----:B------:R-:W-:Y:S01]  /*2100*/  P2R R69, PR, RZ, 0x4 ;  /* 0x00000004ff457803 */ /* 0x000fe20000000000 */
[----:B-1----:R-:W-:-:S04]  /*2110*/  IMAD R27, R31, 0x2, R86 ;  /* 0x000000021f1b7824 */ /* 0x002fc800078e0256 */
[----:B------:R-:W-:Y:S01]  /*2120*/  IMAD.WIDE R26, R27, 0x4, R48 ;  /* 0x000000041b1a7825 */ /* 0x000fe200078e0230 */
[----:B--2---:R-:W-:-:S04]  /*2130*/  SEL R47, R47, 0xff800000, P6 ;  /* 0xff8000002f2f7807 */ /* 0x004fc80003000000 */
        /* <DEDUP_REMOVED lines=8> */
[----:B---3--:R-:W-:-:S04]  /*21c0*/  SEL R50, R39, 0xff800000, P4 ;  /* 0xff80000027327807 */ /* 0x008fc80002000000 */
[-C--:B------:R-:W-:Y:S02]  /*21d0*/  FSETP.GEU.AND P2, PT, R73, R50.reuse, PT ;  /* 0x000000324900720b */ /* 0x080fe40003f4e000 */
[----:B------:R-:W-:Y:S02]  /*21e0*/  FSETP.NAN.AND P1, PT, R50, R50, PT ;  /* 0x000000323200720b */ /* 0x000fe40003f28000 */
[----:B------:R-:W-:-:S09]  /*21f0*/  LOP3.LUT R39, R78, R31, RZ, 0xfc, !PT ;  /* 0x0000001f4e277212 */ /* 0x000fd200078efcff */
[----:B------:R-:W-:Y:S02]  /*2200*/  @P2 SEL R50, R50, R73, P1 ;  /* 0x0000004932322207 */ /* 0x000fe40000800000 */
[----:B------:R-:W-:-:S13]  /*2210*/  ISETP.GT.AND P1, PT, R39, -0x1, PT ;  /* 0xffffffff2700780c */ /* 0x000fda0003f24270 */
[----:B------:R-:W2:Y:S01]  /*2220*/  @P1 LDG.E.EL R72, desc[UR6][R26.64] ;  /* 0x000000061a481981 */ /* 0x000ea2000c2e1900 */
[----:B------:R-:W-:Y:S02]  /*2230*/  P2R R36, PR, RZ, 0x8 ;  /* 0x00000008ff247803 */ /* 0x000fe40000000000 */
[----:B------:R-:W-:Y:S01]  /*2240*/  P2R R71, PR, RZ, 0x4 ;  /* 0x00000004ff477803 */ /* 0x000fe20000000000 */
[----:B------:R-:W3:Y:S01]  /*2250*/  @P1 LDG.E.EL R84, desc[UR6][R26.64+0x4] ;  /* 0x000004061a541981 */ /* 0x000ee2000c2e1900 */
[----:B------:R-:W-:-:S04]  /*2260*/  VIADD R41, R51, 0x1 ;  /* 0x0000000133297836 */ /* 0x000fc80000000000 */
[----:B------:R-:W-:Y:S01]  /*2270*/  IMAD.WIDE R40, R41, 0x4, R48 ;  /* 0x0000000429287825 */ /* 0x000fe200078e0230 */
[----:B--2---:R-:W-:-:S04]  /*2280*/  SEL R85, R72, 0xff800000, P1 ;  /* 0xff80000048557807 */ /* 0x004fc80000800000 */
[-C--:B------:R-:W-:Y:S02]  /*2290*/  FSETP.GEU.AND P3, PT, R50, R85.reuse, PT ;  /* 0x000000553200720b */ /* 0x080fe40003f6e000 */
[----:B------:R-:W-:-:S11]  /*22a0*/  FSETP.NAN.AND P2, PT, R85, R85, PT ;  /* 0x000000555500720b */ /* 0x000fd60003f48000 */
[----:B------:R-:W-:Y:S01]  /*22b0*/  @P3 SEL R85, R85, R50, P2 ;  /* 0x0000003255553207 */ /* 0x000fe20001000000 */
[----:B------:R-:W-:-:S06]  /*22c0*/  IMAD.MOV.U32 R50, RZ, RZ, RZ ;  /* 0x000000ffff327224 */ /* 0x000fcc00078e00ff */
[----:B------:R1:W2:Y:S01]  /*22d0*/  @P0 LDG.E.EL R50, desc[UR6][R40.64] ;  /* 0x0000000628320981 */ /* 0x0002a2000c2e1900 */
[----:B---3--:R-:W-:-:S04]  /*22e0*/  SEL R84, R84, 0xff800000, P1 ;  /* 0xff80000054547807 */ /* 0x008fc80000800000 */
[----:B------:R-:W-:-:S04]  /*22f0*/  FSETP.GEU.AND P2, PT, R85, R84, PT ;  /* 0x000000545500720b */ /* 0x000fc80003f4e000 */
[----:B-1----:R-:W-:Y:S01]  /*2300*/  P2R R40, PR, RZ, 0x4 ;  /* 0x00000004ff287803 */ /* 0x002fe20000000000 */
[----:B------:R-:W-:Y:S02]  /*2310*/  VIADD R51, R51, 0x7f ;  /* 0x0000007f33337836 */ /* 0x000fe40000000000 */
[----:B------:R-:W-:Y:S01]  /*2320*/  IMAD.MOV.U32 R41, RZ, RZ, RZ ;  /* 0x000000ffff297224 */ /* 0x000fe200078e00ff */
[----:B--2---:R-:W-:Y:S02]  /*2330*/  SEL R73, R50, 0xff800000, P0 ;  /* 0xff80000032497807 */ /* 0x004fe40000000000 */
[----:B------:R-:W-:-:S04]  /*2340*/  FSETP.NAN.AND P0, PT, R84, R84, PT ;  /* 0x000000545400720b */ /* 0x000fc80003f08000 */
[----:B------:R-:W-:Y:S02]  /*2350*/  @P2 SEL R84, R84, R85, P0 ;  /* 0x0000005554542207 */ /* 0x000fe40000000000 */
[-C--:B------:R-:W-:Y:S02]  /*2360*/  FSETP.GEU.AND P2, PT, R42, R73.reuse, PT ;  /* 0x000000492a00720b */ /* 0x080fe40003f4e000 */
[----:B------:R-:W-:Y:S01]  /*2370*/  FSETP.NAN.AND P0, PT, R73, R73, PT ;  /* 0x000000494900720b */ /* 0x000fe20003f08000 */
[----:B------:R-:W-:-:S10]  /*2380*/  IMAD.WIDE R50, R51, 0x4, R48 ;  /* 0x0000000433327825 */ /* 0x000fd400078e0230 */
        /* <DEDUP_REMOVED lines=9> */
[----:B------:R-:W-:Y:S01]  /*2420*/  FSETP.NAN.AND P5, PT, R88, R88, PT ;  /* 0x000000585800720b */ /* 0x000fe20003fa8000 */
[----:B------:R-:W-:-:S10]  /*2430*/  IMAD.MOV.U32 R41, RZ, RZ, RZ ;  /* 0x000000ffff297224 */ /* 0x000fd400078e00ff */
[----:B------:R-:W-:Y:S02]  /*2440*/  @P2 SEL R88, R88, R73, P5 ;  /* 0x0000004958582207 */ /* 0x000fe40002800000 */
[----:B------:R-:W-:Y:S01]  /*2450*/  ISETP.GT.AND P5, PT, R78, -0x1, PT ;  /* 0xffffffff4e00780c */ /* 0x000fe20003fa4270 */
[----:B------:R-:W-:-:S12]  /*2460*/  IMAD.MOV.U32 R78, RZ, RZ, RZ ;  /* 0x000000ffff4e7224 */ /* 0x000fd800078e00ff */
[----:B------:R-:W2:Y:S04]  /*2470*/  @P5 LDG.E.EL R41, desc[UR6][R26.64] ;  /* 0x000000061a295981 */ /* 0x000ea8000c2e1900 */
[----:B------:R-:W3:Y:S01]  /*2480*/  @P5 LDG.E.EL R78, desc[UR6][R26.64+0x4] ;  /* 0x000004061a4e5981 */ /* 0x000ee2000c2e1900 */
[----:B------:R-:W-:Y:S02]  /*2490*/  P2R R39, PR, RZ, 0x8 ;  /* 0x00000008ff277803 */ /* 0x000fe40000000000 */
[----:B------:R-:W-:Y:S01]  /*24a0*/  P2R R42, PR, RZ, 0x4 ;  /* 0x00000004ff2a7803 */ /* 0x000fe20000000000 */
[----:B------:R-:W-:Y:S01]  /*24b0*/  IMAD.MOV.U32 R85, RZ, RZ, RZ ;  /* 0x000000ffff557224 */ /* 0x000fe200078e00ff */
[----:B--2---:R-:W-:-:S04]  /*24c0*/  SEL R51, R41, 0xff800000, P5 ;  /* 0xff80000029337807 */ /* 0x004fc80002800000 */
[-C--:B------:R-:W-:Y:S02]  /*24d0*/  FSETP.GEU.AND P3, PT, R88, R51.reuse, PT ;  /* 0x000000335800720b */ /* 0x080fe40003f6e000 */
[----:B------:R-:W-:Y:S02]  /*24e0*/  FSETP.NAN.AND P2, PT, R51, R51, PT ;  /* 0x000000333300720b */ /* 0x000fe40003f48000 */
[----:B---3--:R-:W-:-:S09]  /*24f0*/  SEL R78, R78, 0xff800000, P5 ;  /* 0xff8000004e4e7807 */ /* 0x008fd20002800000 */
[----:B------:R-:W-:-:S04]  /*2500*/  @P3 SEL R51, R51, R88, P2 ;  /* 0x0000005833333207 */ /* 0x000fc80001000000 */
[-C--:B------:R-:W-:Y:S02]  /*2510*/  FSETP.GEU.AND P2, PT, R51, R78.reuse, PT ;  /* 0x0000004e3300720b */ /* 0x080fe40003f4e000 */
[----:B------:R-:W-:Y:S02]  /*2520*/  P2R R41, PR, RZ, 0x8 ;  /* 0x00000008ff297803 */ /* 0x000fe40000000000 */
[----:B------:R-:W-:-:S09]  /*2530*/  FSETP.NAN.AND P3, PT, R78, R78, PT ;  /* 0x0000004e4e00720b */ /* 0x000fd20003f68000 */
[----:B------:R-:W-:Y:S01]  /*2540*/  @P2 SEL R78, R78, R51, P3 ;  /* 0x000000334e4e2207 */ /* 0x000fe20001800000 */
[----:B------:R-:W-:-:S04]  /*2550*/  IMAD R51, R31, 0x2, R74 ;  /* 0x000000021f337824 */ /* 0x000fc800078e024a */
[----:B------:R-:W-:Y:S01]  /*2560*/  IMAD.WIDE R50, R51, 0x4, R48 ;  /* 0x0000000433327825 */ /* 0x000fe200078e0230 */
[----:B------:R-:W-:Y:S02]  /*2570*/  P2R R73, PR, RZ, 0x4 ;  /* 0x00000004ff497803 */ /* 0x000fe40000000000 */
[----:B------:R-:W-:Y:S02]  /*2580*/  ISETP.NE.AND P2, PT, R75, RZ, PT ;  /* 0x000000ff4b00720c */ /* 0x000fe40003f45270 */
[----:B------:R1:W2:Y:S01]  /*2590*/  @P4 LDG.E.EL R85, desc[UR6][R50.64] ;  /* 0x0000000632554981 */ /* 0x0002a2000c2e1900 */
[----:B------:R-:W-:Y:S02]  /*25a0*/  IMAD R75, R45, 0x2, R74 ;  /* 0x000000022d4b7824 */ /* 0x000fe400078e024a */
[----:B------:R-:W-:Y:S02]  /*25b0*/  IMAD.MOV.U32 R74, RZ, RZ, RZ ;  /* 0x000000ffff4a7224 */ /* 0x000fe400078e00ff */
[----:B------:R-:W-:-:S05]  /*25c0*/  IMAD.WIDE R26, R75, 0x4, R48 ;  /* 0x000000044b1a7825 */ /* 0x000fca00078e0230 */
[----:B------:R3:W4:Y:S01]  /*25d0*/  @P0 LDG.E.EL R74, desc[UR6][R26.64] ;  /* 0x000000061a4a0981 */ /* 0x000722000c2e1900 */
[----:B-1----:R-:W-:Y:S01]  /*25e0*/  IMAD R51, R45, 0x2, R82 ;  /* 0x000000022d337824 */ /* 0x002fe200078e0252 */
[----:B------:R-:W-:Y:S01]  /*25f0*/  ISETP.NE.AND P3, PT, R77, RZ, PT ;  /* 0x000000ff4d00720c */ /* 0x000fe20003f65270 */
[----:B------:R-:W-:Y:S02]  /*2600*/  IMAD.MOV.U32 R77, RZ, RZ, RZ ;  /* 0x000000ffff4d7224 */ /* 0x000fe400078e00ff */
[----:B------:R-:W-:-:S05]  /*2610*/  IMAD.WIDE R50, R51, 0x4, R48 ;  /* 0x0000000433327825 */ /* 0x000fca00078e0230 */
[----:B------:R-:W5:Y:S01]  /*2620*/  @P5 LDG.E.EL R77, desc[UR6][R50.64] ;  /* 0x00000006324d5981 */ /* 0x000f62000c2e1900 */
[----:B---3--:R-:W-:-:S04]  /*2630*/  IMAD R27, R31, 0x2, R82 ;  /* 0x000000021f1b7824 */ /* 0x008fc800078e0252 */
[----:B------:R-:W-:Y:S01]  /*2640*/  IMAD.WIDE R26, R27, 0x4, R48 ;  /* 0x000000041b1a7825 */ /* 0x000fe200078e0230 */
[----:B--2---:R-:W-:-:S04]  /*2650*/  SEL R85, R85, 0xff800000, P4 ;  /* 0xff80000055557807 */ /* 0x004fc80002000000 */
[-C--:B------:R-:W-:Y:S02]  /*2660*/  FSETP.GEU.AND P4, PT, R84, R85.reuse, PT ;  /* 0x000000555400720b */ /* 0x080fe40003f8e000 */
[----:B----4-:R-:W-:Y:S02]  /*2670*/  SEL R87, R74, 0xff800000, P0 ;  /* 0xff8000004a577807 */ /* 0x010fe40000000000 */
[----:B------:R-:W-:-:S09]  /*2680*/  FSETP.NAN.AND P0, PT, R85, R85, PT ;  /* 0x000000555500720b */ /* 0x000fd20003f08000 */
[----:B------:R-:W-:Y:S01]  /*2690*/  @P4 SEL R85, R85, R84, P0 ;  /* 0x0000005455554207 */ /* 0x000fe20000000000 */
[----:B------:R-:W-:-:S06]  /*26a0*/  IMAD.MOV.U32 R84, RZ, RZ, RZ ;  /* 0x000000ffff547224 */ /* 0x000fcc00078e00ff */
[----:B------:R1:W2:Y:S01]  /*26b0*/  @P1 LDG.E.EL R84, desc[UR6][R26.64] ;  /* 0x000000061a541981 */ /* 0x0002a2000c2e1900 */
[----:B------:R-:W-:Y:S02]  /*26c0*/  P2R R74, PR, RZ, 0x10 ;  /* 0x00000010ff4a7803 */ /* 0x000fe40000000000 */
[-C--:B------:R-:W-:Y:S02]  /*26d0*/  FSETP.GEU.AND P4, PT, R78, R87.reuse, PT ;  /* 0x000000574e00720b */ /* 0x080fe40003f8e000 */
[----:B------:R-:W-:Y:S02]  /*26e0*/  FSETP.NAN.AND P0, PT, R87, R87, PT ;  /* 0x000000575700720b */ /* 0x000fe40003f08000 */
[----:B-----5:R-:W-:Y:S02]  /*26f0*/  SEL R77, R77, 0xff800000, P5 ;  /* 0xff8000004d4d7807 */ /* 0x020fe40002800000 */
[----:B------:R-:W-:-:S07]  /*2700*/  P2R R75, PR, RZ, 0x10 ;  /* 0x00000010ff4b7803 */ /* 0x000fce0000000000 */
[----:B------:R-:W-:-:S04]  /*2710*/  @P4 SEL R87, R87, R78, P0 ;  /* 0x0000004e57574207 */ /* 0x000fc80000000000 */
[-C--:B------:R-:W-:Y:S02]  /*2720*/  FSETP.GEU.AND P4, PT, R87, R77.reuse, PT ;  /* 0x0000004d5700720b */ /* 0x080fe40003f8e000 */
[----:B------:R-:W-:Y:S02]  /*2730*/  FSETP.NAN.AND P0, PT, R77, R77, PT ;  /* 0x0000004d4d00720b */ /* 0x000fe40003f08000 */
[----:B------:R-:W-:-:S09]  /*2740*/  P2R R78, PR, RZ, 0x10 ;  /* 0x00000010ff4e7803 */ /* 0x000fd20000000000 */
[----:B------:R-:W-:Y:S01]  /*2750*/  @P4 SEL R77, R77, R87, P0 ;  /* 0x000000574d4d4207 */ /* 0x000fe20000000000 */
[----:B------:R-:W-:-:S04]  /*2760*/  VIADD R86, R86, 0x81 ;  /* 0x0000008156567836 */ /* 0x000fc80000000000 */
[----:B------:R-:W-:Y:S02]  /*2770*/  IMAD R51, R25, 0x2, R86 ;  /* 0x0000000219337824 */ /* 0x000fe400078e0256 */
[----:B------:R-:W-:Y:S02]  /*2780*/  IMAD.MOV.U32 R25, RZ, RZ, RZ ;  /* 0x000000ffff197224 */ /* 0x000fe400078e00ff */
[----:B------:R-:W-:Y:S01]  /*2790*/  IMAD.WIDE R50, R51, 0x4, R48 ;  /* 0x0000000433327825 */ /* 0x000fe200078e0230 */
[----:B-1----:R-:W-:Y:S02]  /*27a0*/  CS2R R26, SRZ ;  /* 0x00000000001a7805 */ /* 0x002fe4000001ff00 */
[----:B--2---:R-:W-:-:S04]  /*27b0*/  SEL R84, R84, 0xff800000, P1 ;  /* 0xff80000054547807 */ /* 0x004fc80000800000 */
[-C--:B------:R-:W-:Y:S02]  /*27c0*/  FSETP.GEU.AND P4, PT, R85, R84.reuse, PT ;  /* 0x000000545500720b */ /* 0x080fe40003f8e000 */
[----:B------:R-:W-:Y:S02]  /*27d0*/  FSETP.NAN.AND P0, PT, R84, R84, PT ;  /* 0x000000545400720b */ /* 0x000fe40003f08000 */
[----:B------:R-:W-:-:S09]  /*27e0*/  P2R R82, PR, RZ, 0x10 ;  /* 0x00000010ff527803 */ /* 0x000fd20000000000 */
[----:B------:R-:W-:Y:S02]  /*27f0*/  @P4 SEL R84, R84, R85, P0 ;  /* 0x0000005554544207 */ /* 0x000fe40000000000 */
[----:B------:R-:W-:Y:S02]  /*2800*/  ISETP.NE.AND P0, PT, R53, RZ, PT ;  /* 0x000000ff3500720c */ /* 0x000fe40003f05270 */
[----:B------:R-:W-:Y:S01]  /*2810*/  ISETP.NE.AND P4, PT, R83, RZ, PT ;  /* 0x000000ff5300720c */ /* 0x000fe20003f85270 */
[----:B------:R-:W-:-:S04]  /*2820*/  IMAD R53, R52, 0x2, R86 ;  /* 0x0000000234357824 */ /* 0x000fc800078e0256 */
[----:B------:R-:W-:-:S06]  /*2830*/  IMAD.WIDE R52, R53, 0x4, R48 ;  /* 0x0000000435347825 */ /* 0x000fcc00078e0230 */
[----:B------:R1:W2:Y:S04]  /*2840*/  @P0 LDG.E.EL R25, desc[UR6][R50.64] ;  /* 0x0000000632190981 */ /* 0x0002a8000c2e1900 */
[----:B------:R3:W4:Y:S01]  /*2850*/  @P4 LDG.E.EL R26, desc[UR6][R52.64] ;  /* 0x00000006341a4981 */ /* 0x000722000c2e1900 */
[--C-:B-1----:R-:W-:Y:S02]  /*2860*/  IMAD R51, R81, 0x2, R86.reuse ;  /* 0x0000000251337824 */ /* 0x102fe400078e0256 */
[----:B---3--:R-:W-:Y:S02]  /*2870*/  IMAD R53, R28, 0x2, R86 ;  /* 0x000000021c357824 */ /* 0x008fe400078e0256 */
[----:B------:R-:W-:-:S04]  /*2880*/  IMAD.WIDE R50, R51, 0x4, R48 ;  /* 0x0000000433327825 */ /* 0x000fc800078e0230 */
[----:B------:R-:W-:Y:S02]  /*2890*/  IMAD.MOV.U32 R28, RZ, RZ, RZ ;  /* 0x000000ffff1c7224 */ /* 0x000fe400078e00ff */
[----:B------:R-:W-:-:S05]  /*28a0*/  IMAD.WIDE R52, R53, 0x4, R48 ;  /* 0x0000000435347825 */ /* 0x000fca00078e0230 */
[----:B------:R-:W3:Y:S01]  /*28b0*/  @P3 LDG.E.EL R28, desc[UR6][R52.64] ;  /* 0x00000006341c3981 */ /* 0x000ee2000c2e1900 */
[----:B--2---:R-:W-:Y:S02]  /*28c0*/  SEL R25, R25, 0xff800000, P0 ;  /* 0xff80000019197807 */ /* 0x004fe40000000000 */
[----:B----4-:R-:W-:Y:S02]  /*28d0*/  SEL R26, R26, 0xff800000, P4 ;  /* 0xff8000001a1a7807 */ /* 0x010fe40002000000 */
        /* <DEDUP_REMOVED lines=8> */
[----:B------:R-:W-:-:S13]  /*2960*/  ISETP.GT.AND P4, PT, R76, -0x1, PT ;  /* 0xffffffff4c00780c */ /* 0x000fda0003f84270 */
[----:B------:R1:W2:Y:S01]  /*2970*/  @P4 LDG.E.EL R27, desc[UR6][R50.64] ;  /* 0x00000006321b4981 */ /* 0x0002a2000c2e1900 */
[----:B---3--:R-:W-:Y:S01]  /*2980*/  SEL R28, R28, 0xff800000, P3 ;  /* 0xff8000001c1c7807 */ /* 0x008fe20001800000 */
[----:B-1----:R-:W-:-:S04]  /*2990*/  IMAD R51, R61, 0x2, R86 ;  /* 0x000000023d337824 */ /* 0x002fc800078e0256 */
[----:B------:R-:W-:-:S04]  /*29a0*/  IMAD.WIDE R50, R51, 0x4, R48 ;  /* 0x0000000433327825 */ /* 0x000fc800078e0230 */
[----:B------:R-:W-:Y:S02]  /*29b0*/  IMAD R53, R30, 0x2, R86 ;  /* 0x000000021e357824 */ /* 0x000fe400078e0256 */
[----:B------:R-:W-:Y:S02]  /*29c0*/  IMAD.MOV.U32 R30, RZ, RZ, RZ ;  /* 0x000000ffff1e7224 */ /* 0x000fe400078e00ff */
[----:B------:R-:W-:-:S05]  /*29d0*/  IMAD.WIDE R52, R53, 0x4, R48 ;  /* 0x0000000435347825 */ /* 0x000fca00078e0230 */
[----:B------:R-:W3:Y:S01]  /*29e0*/  @P6 LDG.E.EL R30, desc[UR6][R52.64] ;  /* 0x00000006341e6981 */ /* 0x000ee2000c2e1900 */
[----:B--2---:R-:W-:-:S04]  /*29f0*/  SEL R27, R27, 0xff800000, P4 ;  /* 0xff8000001b1b7807 */ /* 0x004fc80002000000 */
[-C--:B------:R-:W-:Y:S02]  /*2a00*/  FSETP.GEU.AND P3, PT, R62, R27.reuse, PT ;  /* 0x0000001b3e00720b */ /* 0x080fe40003f6e000 */
[----:B------:R-:W-:-:S11]  /*2a10*/  FSETP.NAN.AND P0, PT, R27, R27, PT ;  /* 0x0000001b1b00720b */ /* 0x000fd60003f08000 */
[----:B------:R-:W-:Y:S02]  /*2a20*/  @P3 SEL R27, R27, R62, P0 ;  /* 0x0000003e1b1b3207 */ /* 0x000fe40000000000 */
[----:B------:R-:W-:Y:S02]  /*2a30*/  P2R R62, PR, RZ, 0x8 ;  /* 0x00000008ff3e7803 */ /* 0x000fe40000000000 */
[----:B------:R-:W-:-:S04]  /*2a40*/  ISETP.NE.AND P3, PT, R71, RZ, PT ;  /* 0x000000ff4700720c */ /* 0x000fc80003f65270 */
        /* <DEDUP_REMOVED lines=25> */
[----:B------:R-:W-:Y:S01]  /*2be0*/  ISETP.NE.AND P3, PT, R29, RZ, PT ;  /* 0x000000ff1d00720c */ /* 0x000fe20003f65270 */
[----:B------:R-:W-:-:S06]  /*2bf0*/  IMAD.MOV.U32 R29, RZ, RZ, RZ ;  /* 0x000000ffff1d7224 */ /* 0x000fcc00078e00ff */
[----:B------:R-:W2:Y:S01]  /*2c00*/  @P2 LDG.E.EL R29, desc[UR6][R50.64] ;  /* 0x00000006321d2981 */ /* 0x000ea2000c2e1900 */
[-C--:B------:R-:W-:Y:S02]  /*2c10*/  FSETP.GEU.AND P0, PT, R65, R28.reuse, PT ;  /* 0x0000001c4100720b */ /* 0x080fe40003f0e000 */
[----:B------:R-:W-:-:S11]  /*2c20*/  FSETP.NAN.AND P4, PT, R28, R28, PT ;  /* 0x0000001c1c00720b */ /* 0x000fd60003f88000 */
[----:B------:R-:W-:Y:S02]  /*2c30*/  @P0 SEL R28, R28, R65, P4 ;  /* 0x000000411c1c0207 */ /* 0x000fe40002000000 */
[----:B---3--:R-:W-:-:S04]  /*2c40*/  SEL R30, R30, 0xff800000, P6 ;  /* 0xff8000001e1e7807 */ /* 0x008fc80003000000 */
[----:B------:R-:W-:Y:S01]  /*2c50*/  FSETP.NAN.AND P6, PT, R30, R30, PT ;  /* 0x0000001e1e00720b */ /* 0x000fe20003fc8000 */
[--C-:B------:R-:W-:Y:S02]  /*2c60*/  IMAD R45, R45, 0x2, R86.reuse ;  /* 0x000000022d2d7824 */ /* 0x100fe400078e0256 */
[----:B------:R-:W-:Y:S01]  /*2c70*/  IMAD R31, R31, 0x2, R86 ;  /* 0x000000021f1f7824 */ /* 0x000fe200078e0256 */
[----:B--2---:R-:W-:-:S04]  /*2c80*/  SEL R29, R29, 0xff800000, P2 ;  /* 0xff8000001d1d7807 */ /* 0x004fc80001000000 */
[-C--:B------:R-:W-:Y:S02]  /*2c90*/  FSETP.GEU.AND P4, PT, R44, R29.reuse, PT ;  /* 0x0000001d2c00720b */ /* 0x080fe40003f8e000 */
[----:B------:R-:W-:-:S11]  /*2ca0*/  FSETP.NAN.AND P2, PT, R29, R29, PT ;  /* 0x0000001d1d00720b */ /* 0x000fd60003f48000 */
[----:B------:R-:W-:Y:S02]  /*2cb0*/  @P4 SEL R29, R29, R44, P2 ;  /* 0x0000002c1d1d4207 */ /* 0x000fe40001000000 */
[----:B------:R-:W-:Y:S01]  /*2cc0*/  FSETP.GEU.AND P2, PT, R47, R30, PT ;  /* 0x0000001e2f00720b */ /* 0x000fe20003f4e000 */
[----:B------:R-:W-:-:S04]  /*2cd0*/  IMAD.WIDE R44, R45, 0x4, R48 ;  /* 0x000000042d2c7825 */ /* 0x000fc800078e0230 */
[----:B------:R-:W-:-:S08]  /*2ce0*/  IMAD.WIDE R48, R31, 0x4, R48 ;  /* 0x000000041f307825 */ /* 0x000fd000078e0230 */
[----:B------:R-:W-:Y:S02]  /*2cf0*/  @P2 SEL R30, R30, R47, P6 ;  /* 0x0000002f1e1e2207 */ /* 0x000fe40003000000 */
[----:B------:R-:W-:Y:S02]  /*2d00*/  P2R R47, PR, RZ, 0x4 ;  /* 0x00000004ff2f7803 */ /* 0x000fe40000000000 */
[----:B------:R-:W-:Y:S01]  /*2d10*/  ISETP.NE.AND P2, PT, R24, RZ, PT ;  /* 0x000000ff1800720c */ /* 0x000fe20003f45270 */
[----:B------:R-:W-:Y:S02]  /*2d20*/  IMAD.MOV.U32 R24, RZ, RZ, RZ ;  /* 0x000000ffff187224 */ /* 0x000fe400078e00ff */
[----:B------:R-:W-:-:S04]  /*2d30*/  IMAD.MOV.U32 R31, RZ, RZ, RZ ;  /* 0x000000ffff1f7224 */ /* 0x000fc800078e00ff */
[----:B------:R-:W2:Y:S04]  /*2d40*/  @P5 LDG.E.EL R24, desc[UR6][R44.64] ;  /* 0x000000062c185981 */ /* 0x000ea8000c2e1900 */
[----:B------:R-:W3:Y:S01]  /*2d50*/  @P1 LDG.E.EL R31, desc[UR6][R48.64] ;  /* 0x00000006301f1981 */ /* 0x000ee2000c2e1900 */
[----:B------:R-:W-:Y:S02]  /*2d60*/  P2R R76, PR, RZ, 0x8 ;  /* 0x00000008ff4c7803 */ /* 0x000fe40000000000 */
[----:B------:R-:W-:-:S04]  /*2d70*/  ISETP.NE.AND P3, PT, R54, RZ, PT ;  /* 0x000000ff3600720c */ /* 0x000fc80003f65270 */
[----:B------:R-:W-:Y:S02]  /*2d80*/  P2R R54, PR, RZ, 0x8 ;  /* 0x00000008ff367803 */ /* 0x000fe40000000000 */
[----:B------:R-:W-:-:S04]  /*2d90*/  ISETP.NE.AND P3, PT, R46, RZ, PT ;  /* 0x000000ff2e00720c */ /* 0x000fc80003f65270 */
[----:B------:R-:W-:Y:S02]  /*2da0*/  P2R R46, PR, RZ, 0x8 ;  /* 0x00000008ff2e7803 */ /* 0x000fe40000000000 */
[----:B------:R-:W-:Y:S02]  /*2db0*/  ISETP.NE.AND P3, PT, R56, RZ, PT ;  /* 0x000000ff3800720c */ /* 0x000fe40003f65270 */
[----:B------:R-:W-:Y:S02]  /*2dc0*/  P2R R50, PR, RZ, 0x10 ;  /* 0x00000010ff327803 */ /* 0x000fe40000000000 */
[----:B------:R-:W-:Y:S02]  /*2dd0*/  ISETP.NE.AND P4, PT, R43, RZ, PT ;  /* 0x000000ff2b00720c */ /* 0x000fe40003f85270 */
[----:B------:R-:W-:Y:S02]  /*2de0*/  P2R R56, PR, RZ, 0x1 ;  /* 0x00000001ff387803 */ /* 0x000fe40000000000 */
[----:B------:R-:W-:-:S02]  /*2df0*/  ISETP.NE.AND P0, PT, R68, RZ, PT ;  /* 0x000000ff4400720c */ /* 0x000fc40003f05270 */
[----:B--2---:R-:W-:Y:S02]  /*2e00*/  SEL R24, R24, 0xff800000, P5 ;  /* 0xff80000018187807 */ /* 0x004fe40002800000 */
[----:B---3--:R-:W-:Y:S02]  /*2e10*/  SEL R31, R31, 0xff800000, P1 ;  /* 0xff8000001f1f7807 */ /* 0x008fe40000800000 */
[-C--:B------:R-:W-:Y:S02]  /*2e20*/  FSETP.GEU.AND P1, PT, R77, R24.reuse, PT ;  /* 0x000000184d00720b */ /* 0x080fe40003f2e000 */
[----:B------:R-:W-:-:S11]  /*2e30*/  FSETP.NAN.AND P5, PT, R24, R24, PT ;  /* 0x000000181800720b */ /* 0x000fd60003fa8000 */
[----:B------:R-:W-:Y:S02]  /*2e40*/  @P1 SEL R24, R24, R77, P5 ;  /* 0x0000004d18181207 */ /* 0x000fe40002800000 */
[-C--:B------:R-:W-:Y:S02]  /*2e50*/  FSETP.GEU.AND P5, PT, R84, R31.reuse, PT ;  /* 0x0000001f5400720b */ /* 0x080fe40003fae000 */
[----:B------:R-:W-:Y:S02]  /*2e60*/  FSETP.NAN.AND P6, PT, R31, R31, PT ;  /* 0x0000001f1f00720b */ /* 0x000fe40003fc8000 */
[----:B------:R-:W-:Y:S02]  /*2e70*/  P2R R44, PR, RZ, 0x2 ;  /* 0x00000002ff2c7803 */ /* 0x000fe40000000000 */
[----:B------:R-:W-:-:S07]  /*2e80*/  ISETP.NE.AND P1, PT, R5, RZ, PT ;  /* 0x000000ff0500720c */ /* 0x000fce0003f25270 */
[----:B------:R-:W-:Y:S02]  /*2e90*/  @P5 SEL R31, R31, R84, P6 ;  /* 0x000000541f1f5207 */ /* 0x000fe40003000000 */
[----:B------:R-:W-:Y:S02]  /*2ea0*/  ISETP.NE.AND P6, PT, R0, RZ, PT ;  /* 0x000000ff0000720c */ /* 0x000fe40003fc5270 */
[----:B------:R-:W-:Y:S02]  /*2eb0*/  SEL R0, RZ, 0x1, !P3 ;  /* 0x00000001ff007807 */ /* 0x000fe40005800000 */
[----:B------:R-:W-:-:S04]  /*2ec0*/  ISETP.NE.AND P3, PT, R46, RZ, PT ;  /* 0x000000ff2e00720c */ /* 0x000fc80003f65270 */
[----:B------:R-:W-:Y:S02]  /*2ed0*/  SEL R5, RZ, 0x1, !P3 ;  /* 0x00000001ff057807 */ /* 0x000fe40005800000 */
[----:B------:R-:W-:Y:S02]  /*2ee0*/  ISETP.NE.AND P3, PT, R54, RZ, PT ;  /* 0x000000ff3600720c */ /* 0x000fe40003f65270 */
[----:B------:R-:W-:Y:S02]  /*2ef0*/  P2R R45, PR, RZ, 0x20 ;  /* 0x00000020ff2d7803 */ /* 0x000fe40000000000 */
[----:B------:R-:W-:Y:S02]  /*2f00*/  ISETP.NE.AND P5, PT, R6, RZ, PT ;  /* 0x000000ff0600720c */ /* 0x000fe40003fa5270 */
[----:B------:R-:W-:Y:S02]  /*2f10*/  SEL R6, RZ, 0x1, !P3 ;  /* 0x00000001ff067807 */ /* 0x000fe40005800000 */
[----:B------:R-:W-:-:S04]  /*2f20*/  ISETP.NE.AND P3, PT, R76, RZ, PT ;  /* 0x000000ff4c00720c */ /* 0x000fc80003f65270 */
        /* <DEDUP_REMOVED lines=10> */
[----:B------:R-:W-:Y:S02]  /*2fd0*/  SEL R5, R5, 0x2, P3 ;  /* 0x0000000205057807 */ /* 0x000fe40001800000 */
        /* <DEDUP_REMOVED lines=8> */
[----:B------:R-:W-:Y:S02]  /*3060*/  ISETP.NE.AND P3, PT, R67, RZ, PT ;  /* 0x000000ff4300720c */ /* 0x000fe40003f65270 */
[----:B------:R-:W-:Y:S02]  /*3070*/  SEL R5, R5, 0x3, P5 ;  /* 0x0000000305057807 */ /* 0x000fe40002800000 */
[----:B------:R-:W-:Y:S02]  /*3080*/  SEL R49, R49, 0x2, P3 ;  /* 0x0000000231317807 */ /* 0x000fe40001800000 */
[----:B------:R-:W-:Y:S02]  /*3090*/  ISETP.NE.AND P3, PT, R70, RZ, PT ;  /* 0x000000ff4600720c */ /* 0x000fe40003f65270 */
[----:B------:R-:W-:-:S02]  /*30a0*/  ISETP.NE.AND P5, PT, R8, RZ, PT ;  /* 0x000000ff0800720c */ /* 0x000fc40003fa5270 */
[----:B------:R-:W-:Y:S02]  /*30b0*/  SEL R51, R51, 0x2, P3 ;  /* 0x0000000233337807 */ /* 0x000fe40001800000 */
[----:B------:R-:W-:Y:S02]  /*30c0*/  ISETP.NE.AND P3, PT, R72, RZ, PT ;  /* 0x000000ff4800720c */ /* 0x000fe40003f65270 */
[----:B------:R-:W-:Y:S02]  /*30d0*/  P2R R8, PR, RZ, 0x20 ;  /* 0x00000020ff087803 */ /* 0x000fe40000000000 */
[----:B------:R-:W-:Y:S02]  /*30e0*/  ISETP.NE.AND P5, PT, R7, RZ, PT ;  /* 0x000000ff0700720c */ /* 0x000fe40003fa5270 */
[----:B------:R-:W-:Y:S02]  /*30f0*/  SEL R0, R0, 0x2, P3 ;  /* 0x0000000200007807 */ /* 0x000fe40001800000 */
[----:B------:R-:W-:-:S02]  /*3100*/  ISETP.NE.AND P3, PT, R71, RZ, PT ;  /* 0x000000ff4700720c */ /* 0x000fc40003f65270 */
[----:B------:R-:W-:Y:S02]  /*3110*/  P2R R7, PR, RZ, 0x20 ;  /* 0x00000020ff077803 */ /* 0x000fe40000000000 */
[----:B------:R-:W-:Y:S02]  /*3120*/  ISETP.NE.AND P5, PT, R75, RZ, PT ;  /* 0x000000ff4b00720c */ /* 0x000fe40003fa5270 */
[----:B------:R-:W-:Y:S02]  /*3130*/  SEL R51, R51, 0x3, P3 ;  /* 0x0000000333337807 */ /* 0x000fe40001800000 */
[----:B------:R-:W-:Y:S02]  /*3140*/  ISETP.NE.AND P3, PT, R42, RZ, PT ;  /* 0x000000ff2a00720c */ /* 0x000fe40003f65270 */
        /* <DEDUP_REMOVED lines=41> */
[----:B------:R-:W-:Y:S02]  /*33e0*/  ISETP.NE.AND P5, PT, R16, RZ, PT ;  /* 0x000000ff1000720c */ /* 0x000fe40003fa5270 */
[----:B------:R-:W-:Y:S02]  /*33f0*/  SEL R6, R6, 0x3, P6 ;  /* 0x0000000306067807 */ /* 0x000fe40003000000 */
[----:B------:R-:W-:Y:S02]  /*3400*/  SEL R5, R5, 0x4, P5 ;  /* 0x0000000405057807 */ /* 0x000fe40002800000 */
[----:B------:R-:W-:Y:S02]  /*3410*/  ISETP.NE.AND P5, PT, R9, RZ, PT ;  /* 0x000000ff0900720c */ /* 0x000fe40003fa5270 */
[----:B------:R-:W-:-:S02]  /*3420*/  SEL R43, R43, 0x3, P1 ;  /* 0x000000032b2b7807 */ /* 0x000fc40000800000 */
[----:B------:R-:W-:Y:S02]  /*3430*/  SEL R6, R6, 0x4, P5 ;  /* 0x0000000406067807 */ /* 0x000fe40002800000 */
        /* <DEDUP_REMOVED lines=10> */
[----:B------:R-:W-:Y:S01]  /*34e0*/  SEL R0, R0, 0x3, P3 ;  /* 0x0000000300007807 */ /* 0x000fe20001800000 */
[----:B------:R-:W-:Y:S01]  /*34f0*/  UPRMT UR4, UR5, 0x654, UR4 ;  /* 0x0000065405047896 */ /* 0x000fe20008000004 */
[----:B------:R-:W-:Y:S01]  /*3500*/  SEL R49, R49, 0x4, P5 ;  /* 0x0000000431317807 */ /* 0x000fe20002800000 */
[----:B------:R-:W-:Y:S01]  /*3510*/  IMAD.SHL.U32 R4, R4, 0x4, RZ ;  /* 0x0000000404047824 */ /* 0x000fe200078e00ff */
[----:B------:R-:W-:Y:S01]  /*3520*/  ISETP.NE.AND P5, PT, R19, RZ, PT ;  /* 0x000000ff1300720c */ /* 0x000fe20003fa5270 */
[----:B------:R-:W1:Y:S03]  /*3530*/  LDC.64 R12, c[0x0][0x218] ;  /* 0x00008600ff0c7b82 */ /* 0x000e660000000a00 */
[----:B------:R-:W-:-:S02]  /*3540*/  SEL R51, R51, 0x4, P5 ;  /* 0x0000000433337807 */ /* 0x000fc40002800000 */
        /* <DEDUP_REMOVED lines=31> */
[----:B------:R-:W-:Y:S02]  /*3740*/  ISETP.NE.AND P0, PT, R83, RZ, PT ;  /* 0x000000ff5300720c */ /* 0x000fe40003f05270 */
[----:B------:R-:W-:-:S04]  /*3750*/  SEL R5, R5, 0x7, P5 ;  /* 0x0000000705057807 */ /* 0x000fc80002800000 */
[----:B------:R-:W-:Y:S02]  /*3760*/  SEL R17, R5, 0x8, P0 ;  /* 0x0000000805117807 */ /* 0x000fe40000000000 */
[----:B------:R-:W2:Y:S01]  /*3770*/  S2R R5, SR_TID.X ;  /* 0x0000000000057919 */ /* 0x000ea20000002100 */
[----:B------:R-:W-:Y:S01]  /*3780*/  ISETP.NE.AND P5, PT, R8, RZ, PT ;  /* 0x000000ff0800720c */ /* 0x000fe20003fa5270 */
[----:B--2---:R-:W-:-:S05]  /*3790*/  IMAD.SHL.U32 R5, R5, 0x8, RZ ;  /* 0x0000000805057824 */ /* 0x004fca00078e00ff */
[----:B------:R-:W-:-:S04]  /*37a0*/  LOP3.LUT R5, R5, 0x3f8, RZ, 0xc0, !PT ;  /* 0x000003f805057812 */ /* 0x000fc800078ec0ff */
[----:B------:R-:W-:-:S05]  /*37b0*/  LEA R16, R5, UR4, 0x2 ;  /* 0x0000000405107c11 */ /* 0x000fca000f8e10ff */
[----:B------:R-:W-:Y:S04]  /*37c0*/  STS.128 [R16], R24 ;  /* 0x0000001810007388 */ /* 0x000fe80000000c00 */
[----:B------:R2:W-:Y:S01]  /*37d0*/  STS.128 [R16+0x10], R28 ;  /* 0x0000101c10007388 */ /* 0x0005e20000000c00 */
[----:B------:R-:W-:Y:S02]  /*37e0*/  LOP3.LUT R15, R4, 0x1fc, RZ, 0xc0, !PT ;  /* 0x000001fc040f7812 */ /* 0x000fe400078ec0ff */
[----:B------:R-:W-:Y:S02]  /*37f0*/  SEL R6, R6, 0x7, P5 ;  /* 0x0000000706067807 */ /* 0x000fe40002800000 */
[----:B------:R-:W-:Y:S01]  /*3800*/  LEA R18, R15, UR4, 0x2 ;  /* 0x000000040f127c11 */ /* 0x000fe2000f8e10ff */
[----:B------:R-:W-:Y:S01]  /*3810*/  BAR.SYNC.DEFER_BLOCKING 0x0 ;  /* 0x0000000000007b1d */ /* 0x000fe20000010000 */
[----:B------:R-:W-:-:S04]  /*3820*/  ISETP.NE.AND P3, PT, R80, RZ, PT ;  /* 0x000000ff5000720c */ /* 0x000fc80003f65270 */
[----:B------:R-:W-:Y:S01]  /*3830*/  SEL R14, R6, 0x8, P3 ;  /* 0x00000008060e7807 */ /* 0x000fe20001800000 */
[----:B------:R-:W-:Y:S01]  /*3840*/  ULDC.64 UR4, c[0x0][0x218] ;  /* 0x0000860000047ab9 */ /* 0x000fe20000000a00 */
[----:B------:R-:W-:Y:S02]  /*3850*/  ISETP.NE.AND P1, PT, R20, RZ, PT ;  /* 0x000000ff1400720c */ /* 0x000fe40003f25270 */
[----:B------:R-:W-:Y:S02]  /*3860*/  ISETP.NE.AND P4, PT, R78, RZ, PT ;  /* 0x000000ff4e00720c */ /* 0x000fe40003f85270 */
[----:B------:R-:W-:Y:S02]  /*3870*/  ISETP.NE.AND P6, PT, R36, RZ, PT ;  /* 0x000000ff2400720c */ /* 0x000fe40003fc5270 */
[----:B------:R-:W-:Y:S01]  /*3880*/  SEL R43, R43, 0x7, P1 ;  /* 0x000000072b2b7807 */ /* 0x000fe20000800000 */
[----:B------:R-:W3:Y:S04]  /*3890*/  LDS.128 R8, [R18] ;  /* 0x0000000012087984 */ /* 0x000ee80000000c00 */
[----:B------:R4:W5:Y:S01]  /*38a0*/  LDS.128 R4, [R18+0x800] ;  /* 0x0008000012047984 */ /* 0x0009620000000c00 */
[----:B------:R-:W-:-:S02]  /*38b0*/  SEL R0, R0, 0x7, P4 ;  /* 0x0000000700007807 */ /* 0x000fc40002000000 */
[----:B------:R-:W-:Y:S02]  /*38c0*/  ISETP.NE.AND P1, PT, R44, RZ, PT ;  /* 0x000000ff2c00720c */ /* 0x000fe40003f25270 */
[----:B------:R-:W-:Y:S02]  /*38d0*/  SEL R48, R48, 0x7, P6 ;  /* 0x0000000730307807 */ /* 0x000fe40003000000 */
[----:B------:R-:W-:Y:S02]  /*38e0*/  ISETP.NE.AND P4, PT, R50, RZ, PT ;  /* 0x000000ff3200720c */ /* 0x000fe40003f85270 */
[----:B------:R-:W-:Y:S02]  /*38f0*/  ISETP.NE.AND P3, PT, R62, RZ, PT ;  /* 0x000000ff3e00720c */ /* 0x000fe40003f65270 */
[----:B------:R-:W-:Y:S02]  /*3900*/  SEL R19, R48, 0x8, P4 ;  /* 0x0000000830137807 */ /* 0x000fe40002000000 */
[----:B------:R-:W-:-:S02]  /*3910*/  SEL R0, R0, 0x8, P1 ;  /* 0x0000000800007807 */ /* 0x000fc40000800000 */
[----:B------:R-:W-:Y:S02]  /*3920*/  ISETP.NE.AND P4, PT, R74, RZ, PT ;  /* 0x000000ff4a00720c */ /* 0x000fe40003f85270 */
[----:B------:R-:W-:Y:S02]  /*3930*/  ISETP.NE.AND P1, PT, R37, RZ, PT ;  /* 0x000000ff2500720c */ /* 0x000fe40003f25270 */
[----:B------:R-:W-:Y:S02]  /*3940*/  ISETP.NE.AND P2, PT, R22, RZ, PT ;  /* 0x000000ff1600720c */ /* 0x000fe40003f45270 */
[----:B------:R-:W-:Y:S02]  /*3950*/  SEL R43, R43, 0x8, P3 ;  /* 0x000000082b2b7807 */ /* 0x000fe40001800000 */
[----:B------:R-:W-:Y:S02]  /*3960*/  ISETP.NE.AND P6, PT, R82, RZ, PT ;  /* 0x000000ff5200720c */ /* 0x000fe40003fc5270 */
[----:B------:R-:W-:-:S02]  /*3970*/  ISETP.NE.AND P3, PT, R38, RZ, PT ;  /* 0x000000ff2600720c */ /* 0x000fc40003f65270 */
[----:B------:R-:W-:Y:S02]  /*3980*/  SEL R49, R49, 0x6, P1 ;  /* 0x0000000631317807 */ /* 0x000fe40000800000 */
[----:B------:R-:W-:Y:S02]  /*3990*/  SEL R51, R51, 0x6, P4 ;  /* 0x0000000633337807 */ /* 0x000fe40002000000 */
[----:B------:R-:W-:Y:S02]  /*39a0*/  SEL R46, R46, 0x7, P2 ;  /* 0x000000072e2e7807 */ /* 0x000fe40001000000 */
[----:B------:R-:W-:Y:S02]  /*39b0*/  ISETP.NE.AND P5, PT, R45, RZ, PT ;  /* 0x000000ff2d00720c */ /* 0x000fe40003fa5270 */
[----:B------:R-:W-:Y:S02]  /*39c0*/  ISETP.NE.AND P2, PT, R47, RZ, PT ;  /* 0x000000ff2f00720c */ /* 0x000fe40003f45270 */
[----:B------:R-:W-:-:S02]  /*39d0*/  ISETP.NE.AND P0, PT, R56, RZ, PT ;  /* 0x000000ff3800720c */ /* 0x000fc40003f05270 */
[----:B------:R-:W-:Y:S02]  /*39e0*/  SEL R49, R49, 0x7, P3 ;  /* 0x0000000731317807 */ /* 0x000fe40001800000 */
[----:B------:R-:W-:Y:S02]  /*39f0*/  SEL R51, R51, 0x7, P6 ;  /* 0x0000000733337807 */ /* 0x000fe40003000000 */
[----:B------:R-:W-:Y:S02]  /*3a00*/  LOP3.LUT R15, R2, R15, RZ, 0xfc, !PT ;  /* 0x0000000f020f7212 */ /* 0x000fe400078efcff */
[----:B------:R-:W-:Y:S02]  /*3a10*/  SEL R46, R46, 0x8, P0 ;  /* 0x000000082e2e7807 */ /* 0x000fe40000000000 */
[----:B------:R-:W-:Y:S02]  /*3a20*/  SEL R49, R49, 0x8, P2 ;  /* 0x0000000831317807 */ /* 0x000fe40001000000 */
[----:B--2---:R-:W-:-:S02]  /*3a30*/  SEL R16, R51, 0x8, P5 ;  /* 0x0000000833107807 */ /* 0x004fc40002800000 */
[----:B------:R-:W-:Y:S02]  /*3a40*/  PRMT R43, R14, 0x3340, R43 ;  /* 0x000033400e2b7816 */ /* 0x000fe4000000002b */
[----:B------:R-:W-:Y:S02]  /*3a50*/  SHF.R.S32.HI R20, RZ, 0x1f, R2 ;  /* 0x0000001fff147819 */ /* 0x000fe40000011402 */
[----:B------:R-:W-:Y:S02]  /*3a60*/  LEA R14, P0, R15, UR4, 0x2 ;  /* 0x000000040f0e7c11 */ /* 0x000fe4000f8010ff */
[----:B------:R-:W-:Y:S02]  /*3a70*/  PRMT R19, R46, 0x3340, R19 ;  /* 0x000033402e137816 */ /* 0x000fe40000000013 */
[----:B------:R-:W-:Y:S02]  /*3a80*/  PRMT R0, R0, 0x3340, R17 ;  /* 0x0000334000007816 */ /* 0x000fe40000000011 */
[----:B------:R-:W-:-:S02]  /*3a90*/  IADD3 R2, P1, R3, UR8, RZ ;  /* 0x0000000803027c10 */ /* 0x000fc4000ff3e0ff */
[----:B----4-:R-:W-:Y:S01]  /*3aa0*/  PRMT R18, R49, 0x3340, R16 ;  /* 0x0000334031127816 */ /* 0x010fe20000000010 */
[C---:B-1----:R-:W-:Y:S01]  /*3ab0*/  IMAD.WIDE R12, R15.reuse, 0x4, R12 ;  /* 0x000000040f0c7825 */ /* 0x042fe200078e020c */
[----:B------:R-:W-:Y:S02]  /*3ac0*/  LEA.HI.X R15, R15, UR5, R20, 0x2, P0 ;  /* 0x000000050f0f7c11 */ /* 0x000fe400080f1414 */
[----:B------:R-:W-:Y:S02]  /*3ad0*/  LEA.HI.X.SX32 R3, R3, UR9, 0x1, P1 ;  /* 0x0000000903037c11 */ /* 0x000fe400088f0eff */
[----:B------:R-:W-:Y:S02]  /*3ae0*/  PRMT R16, R0, 0x5410, R43 ;  /* 0x0000541000107816 */ /* 0x000fe4000000002b */
[----:B------:R-:W-:Y:S01]  /*3af0*/  PRMT R17, R19, 0x5410, R18 ;  /* 0x0000541013117816 */ /* 0x000fe20000000012 */
[----:B---3--:R-:W-:Y:S04]  /*3b00*/  STG.E.128 desc[UR6][R12.64], R8 ;  /* 0x000000080c007986 */ /* 0x008fe8000c101d06 */
[----:B-----5:R-:W-:Y:S04]  /*3b10*/  STG.E.128 desc[UR6][R14.64+0x800], R4 ;  /* 0x000800040e007986 */ /* 0x020fe8000c101d06 */
[----:B------:R-:W-:Y:S01]  /*3b20*/  STG.E.64 desc[UR6][R2.64], R16 ;  /* 0x0000001002007986 */ /* 0x000fe2000c101b06 */
[----:B------:R-:W-:Y:S05]  /*3b30*/  EXIT ;  /* 0x000000000000794d */ /* 0x000fea0003800000 */
.L_x_0:
[----:B------:R-:W-:-:S00]  /*3b40*/  BRA `(.L_x_0) ;  /* 0xfffffffc00fc7947 */ /* 0x000fc0000383ffff */
[----:B------:R-:W-:-:S00]  /*3b50*/  NOP ;  /* 0x0000000000007918 */ /* 0x000fc00000000000 */
        /* <DEDUP_REMOVED lines=10> */
.L_x_1:


//--------------------- .nv.shared.triton_poi_fused_max_pool2d_with_indices_1 --------------------------
	.section	.nv.shared.triton_poi_fused_max_pool2d_with_indices_1,"aw",@nobits
	.sectionflags	@""
	.align	16
	.zero		1024


//--------------------- .nv.constant0.triton_poi_fused_max_pool2d_with_indices_1 --------------------------
	.section	.nv.constant0.triton_poi_fused_max_pool2d_with_indices_1,"a",@progbits
	.sectionflags	@""
	.align	4
.nv.constant0.triton_poi_fused_max_pool2d_with_indices_1:
	.zero		556
